//
// Generated by NVIDIA NVVM Compiler
//
// Compiler Build ID: CL-36424714
// Cuda compilation tools, release 13.0, V13.0.88
// Based on NVVM 20.0.0
//

.version 9.0
.target sm_100
.address_size 64

	// .globl	_Z10convRowGPUPdPKdS1_iii

.visible .entry _Z10convRowGPUPdPKdS1_iii(
	.param .u64 .ptr .align 1 _Z10convRowGPUPdPKdS1_iii_param_0,
	.param .u64 .ptr .align 1 _Z10convRowGPUPdPKdS1_iii_param_1,
	.param .u64 .ptr .align 1 _Z10convRowGPUPdPKdS1_iii_param_2,
	.param .u32 _Z10convRowGPUPdPKdS1_iii_param_3,
	.param .u32 _Z10convRowGPUPdPKdS1_iii_param_4,
	.param .u32 _Z10convRowGPUPdPKdS1_iii_param_5
)
{
	.reg .pred 	%p<55>;
	.reg .b32 	%r<71>;
	.reg .b64 	%rd<25>;
	.reg .b64 	%fd<87>;

	ld.param.u64 	%rd9, [_Z10convRowGPUPdPKdS1_iii_param_0];
	ld.param.u64 	%rd10, [_Z10convRowGPUPdPKdS1_iii_param_1];
	ld.param.u64 	%rd11, [_Z10convRowGPUPdPKdS1_iii_param_2];
	ld.param.u32 	%r29, [_Z10convRowGPUPdPKdS1_iii_param_3];
	ld.param.u32 	%r31, [_Z10convRowGPUPdPKdS1_iii_param_4];
	ld.param.u32 	%r30, [_Z10convRowGPUPdPKdS1_iii_param_5];
	cvta.to.global.u64 	%rd1, %rd11;
	cvta.to.global.u64 	%rd2, %rd10;
	mov.u32 	%r33, %ctaid.x;
	mov.u32 	%r34, %ntid.x;
	mov.u32 	%r35, %tid.x;
	mad.lo.s32 	%r1, %r33, %r34, %r35;
	mov.u32 	%r36, %ctaid.y;
	mov.u32 	%r37, %ntid.y;
	mov.u32 	%r38, %tid.y;
	mad.lo.s32 	%r39, %r36, %r37, %r38;
	setp.ge.s32 	%p1, %r1, %r29;
	setp.ge.s32 	%p2, %r39, %r31;
	or.pred  	%p3, %p1, %p2;
	@%p3 bra 	$L__BB0_41;
	setp.lt.s32 	%p4, %r30, 0;
	mov.f64 	%fd82, 0d0000000000000000;
	@%p4 bra 	$L__BB0_40;
	neg.s32 	%r69, %r30;
	mul.lo.s32 	%r4, %r29, %r39;
	setp.lt.u32 	%p5, %r30, 4;
	mov.f64 	%fd82, 0d0000000000000000;
	@%p5 bra 	$L__BB0_22;
	shl.b32 	%r65, %r30, 1;
	sub.s32 	%r67, 3, %r30;
	and.b32  	%r40, %r65, -8;
	neg.s32 	%r66, %r40;
	sub.s32 	%r64, %r1, %r30;
	add.s32 	%r41, %r1, %r4;
	sub.s32 	%r63, %r41, %r30;
	mov.f64 	%fd82, 0d0000000000000000;
$L__BB0_4:
	.pragma "nounroll";
	setp.lt.s32 	%p6, %r64, 0;
	setp.ge.s32 	%p7, %r64, %r29;
	mul.wide.s32 	%rd12, %r63, 8;
	add.s64 	%rd3, %rd2, %rd12;
	mul.wide.s32 	%rd13, %r65, 8;
	add.s64 	%rd4, %rd1, %rd13;
	or.pred  	%p8, %p6, %p7;
	@%p8 bra 	$L__BB0_6;
	ld.global.f64 	%fd38, [%rd3];
	ld.global.f64 	%fd39, [%rd4];
	fma.rn.f64 	%fd82, %fd38, %fd39, %fd82;
$L__BB0_6:
	add.s32 	%r42, %r64, 1;
	setp.lt.s32 	%p9, %r42, 0;
	setp.ge.s32 	%p10, %r42, %r29;
	or.pred  	%p11, %p9, %p10;
	@%p11 bra 	$L__BB0_8;
	ld.global.f64 	%fd40, [%rd3+8];
	ld.global.f64 	%fd41, [%rd4+-8];
	fma.rn.f64 	%fd82, %fd40, %fd41, %fd82;
$L__BB0_8:
	add.s32 	%r43, %r64, 2;
	setp.lt.s32 	%p12, %r43, 0;
	setp.ge.s32 	%p13, %r43, %r29;
	or.pred  	%p14, %p12, %p13;
	@%p14 bra 	$L__BB0_10;
	ld.global.f64 	%fd42, [%rd3+16];
	ld.global.f64 	%fd43, [%rd4+-16];
	fma.rn.f64 	%fd82, %fd42, %fd43, %fd82;
$L__BB0_10:
	add.s32 	%r44, %r64, 3;
	setp.lt.s32 	%p15, %r44, 0;
	setp.ge.s32 	%p16, %r44, %r29;
	or.pred  	%p17, %p15, %p16;
	@%p17 bra 	$L__BB0_12;
	ld.global.f64 	%fd44, [%rd3+24];
	ld.global.f64 	%fd45, [%rd4+-24];
	fma.rn.f64 	%fd82, %fd44, %fd45, %fd82;
$L__BB0_12:
	add.s32 	%r45, %r64, 4;
	setp.lt.s32 	%p18, %r45, 0;
	setp.ge.s32 	%p19, %r45, %r29;
	or.pred  	%p20, %p18, %p19;
	@%p20 bra 	$L__BB0_14;
	ld.global.f64 	%fd46, [%rd3+32];
	ld.global.f64 	%fd47, [%rd4+-32];
	fma.rn.f64 	%fd82, %fd46, %fd47, %fd82;
$L__BB0_14:
	add.s32 	%r46, %r64, 5;
	setp.lt.s32 	%p21, %r46, 0;
	setp.ge.s32 	%p22, %r46, %r29;
	or.pred  	%p23, %p21, %p22;
	@%p23 bra 	$L__BB0_16;
	ld.global.f64 	%fd48, [%rd3+40];
	ld.global.f64 	%fd49, [%rd4+-40];
	fma.rn.f64 	%fd82, %fd48, %fd49, %fd82;
$L__BB0_16:
	add.s32 	%r47, %r64, 6;
	setp.lt.s32 	%p24, %r47, 0;
	setp.ge.s32 	%p25, %r47, %r29;
	or.pred  	%p26, %p24, %p25;
	@%p26 bra 	$L__BB0_18;
	ld.global.f64 	%fd50, [%rd3+48];
	ld.global.f64 	%fd51, [%rd4+-48];
	fma.rn.f64 	%fd82, %fd50, %fd51, %fd82;
$L__BB0_18:
	add.s32 	%r48, %r64, 7;
	setp.lt.s32 	%p27, %r48, 0;
	setp.ge.s32 	%p28, %r48, %r29;
	or.pred  	%p29, %p27, %p28;
	@%p29 bra 	$L__BB0_20;
	ld.global.f64 	%fd52, [%rd3+56];
	ld.global.f64 	%fd53, [%rd4+-56];
	fma.rn.f64 	%fd82, %fd52, %fd53, %fd82;
$L__BB0_20:
	add.s32 	%r67, %r67, 8;
	add.s32 	%r66, %r66, 8;
	add.s32 	%r65, %r65, -8;
	add.s32 	%r64, %r64, 8;
	add.s32 	%r63, %r63, 8;
	setp.ne.s32 	%p30, %r66, 0;
	@%p30 bra 	$L__BB0_4;
	add.s32 	%r69, %r67, -3;
$L__BB0_22:
	shl.b32 	%r49, %r30, 1;
	and.b32  	%r50, %r49, 6;
	setp.lt.u32 	%p31, %r50, 3;
	@%p31 bra 	$L__BB0_32;
	add.s32 	%r22, %r69, %r1;
	setp.lt.s32 	%p32, %r22, 0;
	setp.ge.s32 	%p33, %r22, %r29;
	add.s32 	%r51, %r22, %r4;
	mul.wide.s32 	%rd14, %r51, 8;
	add.s64 	%rd5, %rd2, %rd14;
	sub.s32 	%r52, %r30, %r69;
	mul.wide.s32 	%rd15, %r52, 8;
	add.s64 	%rd6, %rd1, %rd15;
	or.pred  	%p34, %p32, %p33;
	@%p34 bra 	$L__BB0_25;
	ld.global.f64 	%fd54, [%rd5];
	ld.global.f64 	%fd55, [%rd6];
	fma.rn.f64 	%fd82, %fd54, %fd55, %fd82;
$L__BB0_25:
	add.s32 	%r53, %r22, 1;
	setp.lt.s32 	%p35, %r53, 0;
	setp.ge.s32 	%p36, %r53, %r29;
	or.pred  	%p37, %p35, %p36;
	@%p37 bra 	$L__BB0_27;
	ld.global.f64 	%fd56, [%rd5+8];
	ld.global.f64 	%fd57, [%rd6+-8];
	fma.rn.f64 	%fd82, %fd56, %fd57, %fd82;
$L__BB0_27:
	add.s32 	%r54, %r22, 2;
	setp.lt.s32 	%p38, %r54, 0;
	setp.ge.s32 	%p39, %r54, %r29;
	or.pred  	%p40, %p38, %p39;
	@%p40 bra 	$L__BB0_29;
	ld.global.f64 	%fd58, [%rd5+16];
	ld.global.f64 	%fd59, [%rd6+-16];
	fma.rn.f64 	%fd82, %fd58, %fd59, %fd82;
$L__BB0_29:
	add.s32 	%r55, %r22, 3;
	setp.lt.s32 	%p41, %r55, 0;
	setp.ge.s32 	%p42, %r55, %r29;
	or.pred  	%p43, %p41, %p42;
	@%p43 bra 	$L__BB0_31;
	ld.global.f64 	%fd60, [%rd5+24];
	ld.global.f64 	%fd61, [%rd6+-24];
	fma.rn.f64 	%fd82, %fd60, %fd61, %fd82;
$L__BB0_31:
	add.s32 	%r69, %r69, 4;
$L__BB0_32:
	and.b32  	%r56, %r30, 1;
	setp.eq.b32 	%p44, %r56, 1;
	not.pred 	%p45, %p44;
	@%p45 bra 	$L__BB0_38;
	add.s32 	%r25, %r69, %r1;
	setp.lt.s32 	%p46, %r25, 0;
	setp.ge.s32 	%p47, %r25, %r29;
	add.s32 	%r57, %r25, %r4;
	mul.wide.s32 	%rd16, %r57, 8;
	add.s64 	%rd7, %rd2, %rd16;
	sub.s32 	%r58, %r30, %r69;
	mul.wide.s32 	%rd17, %r58, 8;
	add.s64 	%rd8, %rd1, %rd17;
	or.pred  	%p48, %p46, %p47;
	@%p48 bra 	$L__BB0_35;
	ld.global.f64 	%fd62, [%rd7];
	ld.global.f64 	%fd63, [%rd8];
	fma.rn.f64 	%fd82, %fd62, %fd63, %fd82;
$L__BB0_35:
	add.s32 	%r59, %r25, 1;
	setp.lt.s32 	%p49, %r59, 0;
	setp.ge.s32 	%p50, %r59, %r29;
	or.pred  	%p51, %p49, %p50;
	@%p51 bra 	$L__BB0_37;
	ld.global.f64 	%fd64, [%rd7+8];
	ld.global.f64 	%fd65, [%rd8+-8];
	fma.rn.f64 	%fd82, %fd64, %fd65, %fd82;
$L__BB0_37:
	add.s32 	%r69, %r69, 2;
$L__BB0_38:
	add.s32 	%r28, %r69, %r1;
	setp.lt.s32 	%p52, %r28, 0;
	setp.ge.s32 	%p53, %r28, %r29;
	or.pred  	%p54, %p52, %p53;
	@%p54 bra 	$L__BB0_40;
	add.s32 	%r60, %r28, %r4;
	mul.wide.s32 	%rd18, %r60, 8;
	add.s64 	%rd19, %rd2, %rd18;
	ld.global.f64 	%fd66, [%rd19];
	sub.s32 	%r61, %r30, %r69;
	mul.wide.s32 	%rd20, %r61, 8;
	add.s64 	%rd21, %rd1, %rd20;
	ld.global.f64 	%fd67, [%rd21];
	fma.rn.f64 	%fd82, %fd66, %fd67, %fd82;
$L__BB0_40:
	mad.lo.s32 	%r62, %r29, %r39, %r1;
	cvta.to.global.u64 	%rd22, %rd9;
	mul.wide.s32 	%rd23, %r62, 8;
	add.s64 	%rd24, %rd22, %rd23;
	st.global.f64 	[%rd24], %fd82;
$L__BB0_41:
	ret;

}
	// .globl	_Z10convColGPUPdPKdS1_iii
.visible .entry _Z10convColGPUPdPKdS1_iii(
	.param .u64 .ptr .align 1 _Z10convColGPUPdPKdS1_iii_param_0,
	.param .u64 .ptr .align 1 _Z10convColGPUPdPKdS1_iii_param_1,
	.param .u64 .ptr .align 1 _Z10convColGPUPdPKdS1_iii_param_2,
	.param .u32 _Z10convColGPUPdPKdS1_iii_param_3,
	.param .u32 _Z10convColGPUPdPKdS1_iii_param_4,
	.param .u32 _Z10convColGPUPdPKdS1_iii_param_5
)
{
	.reg .pred 	%p<55>;
	.reg .b32 	%r<110>;
	.reg .b64 	%rd<48>;
	.reg .b64 	%fd<87>;

	ld.param.u64 	%rd7, [_Z10convColGPUPdPKdS1_iii_param_1];
	ld.param.u64 	%rd8, [_Z10convColGPUPdPKdS1_iii_param_2];
	ld.param.u32 	%r54, [_Z10convColGPUPdPKdS1_iii_param_3];
	ld.param.u32 	%r57, [_Z10convColGPUPdPKdS1_iii_param_4];
	ld.param.u32 	%r56, [_Z10convColGPUPdPKdS1_iii_param_5];
	cvta.to.global.u64 	%rd1, %rd8;
	cvta.to.global.u64 	%rd2, %rd7;
	mov.u32 	%r58, %ctaid.x;
	mov.u32 	%r59, %ntid.x;
	mov.u32 	%r60, %tid.x;
	mad.lo.s32 	%r1, %r58, %r59, %r60;
	mov.u32 	%r61, %ctaid.y;
	mov.u32 	%r62, %ntid.y;
	mov.u32 	%r63, %tid.y;
	mad.lo.s32 	%r64, %r61, %r62, %r63;
	setp.ge.s32 	%p1, %r1, %r54;
	setp.ge.s32 	%p2, %r64, %r57;
	or.pred  	%p3, %p1, %p2;
	@%p3 bra 	$L__BB1_41;
	setp.lt.s32 	%p4, %r56, 0;
	mov.f64 	%fd82, 0d0000000000000000;
	@%p4 bra 	$L__BB1_40;
	neg.s32 	%r108, %r56;
	setp.lt.u32 	%p5, %r56, 4;
	mov.f64 	%fd82, 0d0000000000000000;
	@%p5 bra 	$L__BB1_22;
	shl.b32 	%r104, %r56, 1;
	sub.s32 	%r106, 3, %r56;
	and.b32  	%r65, %r104, -8;
	neg.s32 	%r105, %r65;
	sub.s32 	%r103, %r64, %r56;
	mul.lo.s32 	%r66, %r54, %r103;
	add.s32 	%r67, %r66, %r54;
	add.s32 	%r102, %r1, %r67;
	shl.b32 	%r9, %r54, 3;
	add.s32 	%r68, %r103, 2;
	mad.lo.s32 	%r101, %r54, %r68, %r1;
	add.s32 	%r69, %r103, 3;
	mad.lo.s32 	%r100, %r54, %r69, %r1;
	add.s32 	%r70, %r103, 4;
	mad.lo.s32 	%r99, %r54, %r70, %r1;
	add.s32 	%r71, %r103, 5;
	mad.lo.s32 	%r98, %r54, %r71, %r1;
	add.s32 	%r72, %r103, 6;
	mad.lo.s32 	%r97, %r54, %r72, %r1;
	add.s32 	%r73, %r103, 7;
	mad.lo.s32 	%r96, %r54, %r73, %r1;
	add.s32 	%r95, %r1, %r66;
	mov.f64 	%fd82, 0d0000000000000000;
$L__BB1_4:
	.pragma "nounroll";
	setp.lt.s32 	%p6, %r103, 0;
	setp.ge.s32 	%p7, %r103, %r57;
	mul.wide.s32 	%rd9, %r104, 8;
	add.s64 	%rd3, %rd1, %rd9;
	or.pred  	%p8, %p6, %p7;
	@%p8 bra 	$L__BB1_6;
	mul.wide.s32 	%rd10, %r95, 8;
	add.s64 	%rd11, %rd2, %rd10;
	ld.global.f64 	%fd38, [%rd11];
	ld.global.f64 	%fd39, [%rd3];
	fma.rn.f64 	%fd82, %fd38, %fd39, %fd82;
$L__BB1_6:
	add.s32 	%r74, %r103, 1;
	setp.lt.s32 	%p9, %r74, 0;
	setp.ge.s32 	%p10, %r74, %r57;
	or.pred  	%p11, %p9, %p10;
	@%p11 bra 	$L__BB1_8;
	mul.wide.s32 	%rd12, %r102, 8;
	add.s64 	%rd13, %rd2, %rd12;
	ld.global.f64 	%fd40, [%rd13];
	ld.global.f64 	%fd41, [%rd3+-8];
	fma.rn.f64 	%fd82, %fd40, %fd41, %fd82;
$L__BB1_8:
	add.s32 	%r75, %r103, 2;
	setp.lt.s32 	%p12, %r75, 0;
	setp.ge.s32 	%p13, %r75, %r57;
	or.pred  	%p14, %p12, %p13;
	@%p14 bra 	$L__BB1_10;
	mul.wide.s32 	%rd14, %r101, 8;
	add.s64 	%rd15, %rd2, %rd14;
	ld.global.f64 	%fd42, [%rd15];
	ld.global.f64 	%fd43, [%rd3+-16];
	fma.rn.f64 	%fd82, %fd42, %fd43, %fd82;
$L__BB1_10:
	add.s32 	%r76, %r103, 3;
	setp.lt.s32 	%p15, %r76, 0;
	setp.ge.s32 	%p16, %r76, %r57;
	or.pred  	%p17, %p15, %p16;
	@%p17 bra 	$L__BB1_12;
	mul.wide.s32 	%rd16, %r100, 8;
	add.s64 	%rd17, %rd2, %rd16;
	ld.global.f64 	%fd44, [%rd17];
	ld.global.f64 	%fd45, [%rd3+-24];
	fma.rn.f64 	%fd82, %fd44, %fd45, %fd82;
$L__BB1_12:
	add.s32 	%r77, %r103, 4;
	setp.lt.s32 	%p18, %r77, 0;
	setp.ge.s32 	%p19, %r77, %r57;
	or.pred  	%p20, %p18, %p19;
	@%p20 bra 	$L__BB1_14;
	mul.wide.s32 	%rd18, %r99, 8;
	add.s64 	%rd19, %rd2, %rd18;
	ld.global.f64 	%fd46, [%rd19];
	ld.global.f64 	%fd47, [%rd3+-32];
	fma.rn.f64 	%fd82, %fd46, %fd47, %fd82;
$L__BB1_14:
	add.s32 	%r78, %r103, 5;
	setp.lt.s32 	%p21, %r78, 0;
	setp.ge.s32 	%p22, %r78, %r57;
	or.pred  	%p23, %p21, %p22;
	@%p23 bra 	$L__BB1_16;
	mul.wide.s32 	%rd20, %r98, 8;
	add.s64 	%rd21, %rd2, %rd20;
	ld.global.f64 	%fd48, [%rd21];
	ld.global.f64 	%fd49, [%rd3+-40];
	fma.rn.f64 	%fd82, %fd48, %fd49, %fd82;
$L__BB1_16:
	add.s32 	%r79, %r103, 6;
	setp.lt.s32 	%p24, %r79, 0;
	setp.ge.s32 	%p25, %r79, %r57;
	or.pred  	%p26, %p24, %p25;
	@%p26 bra 	$L__BB1_18;
	mul.wide.s32 	%rd22, %r97, 8;
	add.s64 	%rd23, %rd2, %rd22;
	ld.global.f64 	%fd50, [%rd23];
	ld.global.f64 	%fd51, [%rd3+-48];
	fma.rn.f64 	%fd82, %fd50, %fd51, %fd82;
$L__BB1_18:
	add.s32 	%r80, %r103, 7;
	setp.lt.s32 	%p27, %r80, 0;
	setp.ge.s32 	%p28, %r80, %r57;
	or.pred  	%p29, %p27, %p28;
	@%p29 bra 	$L__BB1_20;
	mul.wide.s32 	%rd24, %r96, 8;
	add.s64 	%rd25, %rd2, %rd24;
	ld.global.f64 	%fd52, [%rd25];
	ld.global.f64 	%fd53, [%rd3+-56];
	fma.rn.f64 	%fd82, %fd52, %fd53, %fd82;
$L__BB1_20:
	add.s32 	%r106, %r106, 8;
	add.s32 	%r105, %r105, 8;
	add.s32 	%r104, %r104, -8;
	add.s32 	%r103, %r103, 8;
	add.s32 	%r102, %r102, %r9;
	add.s32 	%r101, %r101, %r9;
	add.s32 	%r100, %r100, %r9;
	add.s32 	%r99, %r99, %r9;
	add.s32 	%r98, %r98, %r9;
	add.s32 	%r97, %r97, %r9;
	add.s32 	%r96, %r96, %r9;
	add.s32 	%r95, %r95, %r9;
	setp.ne.s32 	%p30, %r105, 0;
	@%p30 bra 	$L__BB1_4;
	add.s32 	%r108, %r106, -3;
$L__BB1_22:
	shl.b32 	%r81, %r56, 1;
	and.b32  	%r82, %r81, 6;
	setp.lt.u32 	%p31, %r82, 3;
	@%p31 bra 	$L__BB1_32;
	add.s32 	%r43, %r108, %r64;
	setp.lt.s32 	%p32, %r43, 0;
	setp.ge.s32 	%p33, %r43, %r57;
	sub.s32 	%r83, %r56, %r108;
	mul.wide.s32 	%rd26, %r83, 8;
	add.s64 	%rd4, %rd1, %rd26;
	or.pred  	%p34, %p32, %p33;
	@%p34 bra 	$L__BB1_25;
	mad.lo.s32 	%r84, %r43, %r54, %r1;
	mul.wide.s32 	%rd27, %r84, 8;
	add.s64 	%rd28, %rd2, %rd27;
	ld.global.f64 	%fd54, [%rd28];
	ld.global.f64 	%fd55, [%rd4];
	fma.rn.f64 	%fd82, %fd54, %fd55, %fd82;
$L__BB1_25:
	add.s32 	%r44, %r43, 1;
	setp.lt.s32 	%p35, %r44, 0;
	setp.ge.s32 	%p36, %r44, %r57;
	or.pred  	%p37, %p35, %p36;
	@%p37 bra 	$L__BB1_27;
	mad.lo.s32 	%r85, %r44, %r54, %r1;
	mul.wide.s32 	%rd29, %r85, 8;
	add.s64 	%rd30, %rd2, %rd29;
	ld.global.f64 	%fd56, [%rd30];
	ld.global.f64 	%fd57, [%rd4+-8];
	fma.rn.f64 	%fd82, %fd56, %fd57, %fd82;
$L__BB1_27:
	add.s32 	%r45, %r43, 2;
	setp.lt.s32 	%p38, %r45, 0;
	setp.ge.s32 	%p39, %r45, %r57;
	or.pred  	%p40, %p38, %p39;
	@%p40 bra 	$L__BB1_29;
	mad.lo.s32 	%r86, %r45, %r54, %r1;
	mul.wide.s32 	%rd31, %r86, 8;
	add.s64 	%rd32, %rd2, %rd31;
	ld.global.f64 	%fd58, [%rd32];
	ld.global.f64 	%fd59, [%rd4+-16];
	fma.rn.f64 	%fd82, %fd58, %fd59, %fd82;
$L__BB1_29:
	add.s32 	%r46, %r43, 3;
	setp.lt.s32 	%p41, %r46, 0;
	setp.ge.s32 	%p42, %r46, %r57;
	or.pred  	%p43, %p41, %p42;
	@%p43 bra 	$L__BB1_31;
	mad.lo.s32 	%r87, %r46, %r54, %r1;
	mul.wide.s32 	%rd33, %r87, 8;
	add.s64 	%rd34, %rd2, %rd33;
	ld.global.f64 	%fd60, [%rd34];
	ld.global.f64 	%fd61, [%rd4+-24];
	fma.rn.f64 	%fd82, %fd60, %fd61, %fd82;
$L__BB1_31:
	add.s32 	%r108, %r108, 4;
$L__BB1_32:
	and.b32  	%r88, %r56, 1;
	setp.eq.b32 	%p44, %r88, 1;
	not.pred 	%p45, %p44;
	@%p45 bra 	$L__BB1_38;
	add.s32 	%r49, %r108, %r64;
	setp.lt.s32 	%p46, %r49, 0;
	setp.ge.s32 	%p47, %r49, %r57;
	sub.s32 	%r89, %r56, %r108;
	mul.wide.s32 	%rd35, %r89, 8;
	add.s64 	%rd5, %rd1, %rd35;
	or.pred  	%p48, %p46, %p47;
	@%p48 bra 	$L__BB1_35;
	mad.lo.s32 	%r90, %r49, %r54, %r1;
	mul.wide.s32 	%rd36, %r90, 8;
	add.s64 	%rd37, %rd2, %rd36;
	ld.global.f64 	%fd62, [%rd37];
	ld.global.f64 	%fd63, [%rd5];
	fma.rn.f64 	%fd82, %fd62, %fd63, %fd82;
$L__BB1_35:
	add.s32 	%r50, %r49, 1;
	setp.lt.s32 	%p49, %r50, 0;
	setp.ge.s32 	%p50, %r50, %r57;
	or.pred  	%p51, %p49, %p50;
	@%p51 bra 	$L__BB1_37;
	mad.lo.s32 	%r91, %r50, %r54, %r1;
	mul.wide.s32 	%rd38, %r91, 8;
	add.s64 	%rd39, %rd2, %rd38;
	ld.global.f64 	%fd64, [%rd39];
	ld.global.f64 	%fd65, [%rd5+-8];
	fma.rn.f64 	%fd82, %fd64, %fd65, %fd82;
$L__BB1_37:
	add.s32 	%r108, %r108, 2;
$L__BB1_38:
	add.s32 	%r53, %r108, %r64;
	setp.lt.s32 	%p52, %r53, 0;
	setp.ge.s32 	%p53, %r53, %r57;
	or.pred  	%p54, %p52, %p53;
	@%p54 bra 	$L__BB1_40;
	mad.lo.s32 	%r92, %r53, %r54, %r1;
	mul.wide.s32 	%rd40, %r92, 8;
	add.s64 	%rd41, %rd2, %rd40;
	ld.global.f64 	%fd66, [%rd41];
	sub.s32 	%r93, %r56, %r108;
	mul.wide.s32 	%rd42, %r93, 8;
	add.s64 	%rd43, %rd1, %rd42;
	ld.global.f64 	%fd67, [%rd43];
	fma.rn.f64 	%fd82, %fd66, %fd67, %fd82;
$L__BB1_40:
	ld.param.u64 	%rd47, [_Z10convColGPUPdPKdS1_iii_param_0];
	mad.lo.s32 	%r94, %r54, %r64, %r1;
	cvta.to.global.u64 	%rd44, %rd47;
	mul.wide.s32 	%rd45, %r94, 8;
	add.s64 	%rd46, %rd44, %rd45;
	st.global.f64 	[%rd46], %fd82;
$L__BB1_41:
	ret;

}


// ===== COMPILED SASS (sm_100) =====

	.target	sm_100

	.elftype	@"ET_EXEC"


//--------------------- .note.nv.tkinfo           --------------------------
	.section	.note.nv.tkinfo,"",@"SHT_NOTE"
	.sectionflags	@"SHF_NOTE_NV_TKINFO"
	.tkinfo
        /*0018*/ 	.word	0x00000002
        /*0030*/ 	.string	""
        /*0030*/ 	.string	"ptxas"
        /*0030*/ 	.string	"Cuda compilation tools, release 13.0, V13.0.88"
        /*0030*/ 	.string	"Build cuda_13.0.r13.0/compiler.36424714_0"
        /*0030*/ 	.string	"-arch sm_100 -m 64 "



//--------------------- .note.nv.cuinfo           --------------------------
	.section	.note.nv.cuinfo,"",@"SHT_NOTE"
	.sectionflags	@"SHF_NOTE_NV_CUINFO"
        /*0018*/ 	.short	0x0002
        /*001a*/ 	.short	0x0064
        /*001c*/ 	.short	0x0082
	.zero		2


//--------------------- .nv.info                  --------------------------
	.section	.nv.info,"",@"SHT_CUDA_INFO"
	.align	4


	//----- nvinfo : EIATTR_REGCOUNT
	.align		4
        /*0000*/ 	.byte	0x04, 0x2f
        /*0002*/ 	.short	(.L_1 - .L_0)
	.align		4
.L_0:
        /*0004*/ 	.word	index@(_Z10convRowGPUPdPKdS1_iii)
        /*0008*/ 	.word	0x0000001e


	//----- nvinfo : EIATTR_FRAME_SIZE
	.align		4
.L_1:
        /*000c*/ 	.byte	0x04, 0x11
        /*000e*/ 	.short	(.L_3 - .L_2)
	.align		4
.L_2:
        /*0010*/ 	.word	index@(_Z10convRowGPUPdPKdS1_iii)
        /*0014*/ 	.word	0x00000000


	//----- nvinfo : EIATTR_REGCOUNT
	.align		4
.L_3:
        /*0018*/ 	.byte	0x04, 0x2f
        /*001a*/ 	.short	(.L_5 - .L_4)
	.align		4
.L_4:
        /*001c*/ 	.word	index@(_Z10convColGPUPdPKdS1_iii)
        /*0020*/ 	.word	0x0000001f


	//----- nvinfo : EIATTR_FRAME_SIZE
	.align		4
.L_5:
        /*0024*/ 	.byte	0x04, 0x11
        /*0026*/ 	.short	(.L_7 - .L_6)
	.align		4
.L_6:
        /*0028*/ 	.word	index@(_Z10convColGPUPdPKdS1_iii)
        /*002c*/ 	.word	0x00000000


	//----- nvinfo : EIATTR_MIN_STACK_SIZE
	.align		4
.L_7:
        /*0030*/ 	.byte	0x04, 0x12
        /*0032*/ 	.short	(.L_9 - .L_8)
	.align		4
.L_8:
        /*0034*/ 	.word	index@(_Z10convColGPUPdPKdS1_iii)
        /*0038*/ 	.word	0x00000000


	//----- nvinfo : EIATTR_MIN_STACK_SIZE
	.align		4
.L_9:
        /*003c*/ 	.byte	0x04, 0x12
        /*003e*/ 	.short	(.L_11 - .L_10)
	.align		4
.L_10:
        /*0040*/ 	.word	index@(_Z10convRowGPUPdPKdS1_iii)
        /*0044*/ 	.word	0x00000000
.L_11:


//--------------------- .nv.compat                --------------------------
	.section	.nv.compat,"",@"SHT_CUDA_COMPAT_INFO"
	.align	4
        /*0000*/ 	.byte	0x02, 0x09, 0x00, 0x00, 0x02, 0x02, 0x01, 0x00, 0x02, 0x05, 0x05, 0x00, 0x03, 0x07, 0x01, 0x01
        /*0010*/ 	.byte	0x02, 0x03, 0x00, 0x00, 0x02, 0x06, 0x01, 0x00, 0x04, 0x0b, 0x08, 0x00, 0x01, 0x00, 0x00, 0x00
        /*0020*/ 	.byte	0x00, 0x00, 0x00, 0x00


//--------------------- .nv.info._Z10convColGPUPdPKdS1_iii --------------------------
	.section	.nv.info._Z10convColGPUPdPKdS1_iii,"",@"SHT_CUDA_INFO"
	.sectionflags	@""
	.align	4


	//----- nvinfo : EIATTR_CUDA_API_VERSION
	.align		4
        /*0000*/ 	.byte	0x04, 0x37
        /*0002*/ 	.short	(.L_13 - .L_12)
.L_12:
        /*0004*/ 	.word	0x00000082


	//----- nvinfo : EIATTR_KPARAM_INFO
	.align		4
.L_13:
        /*0008*/ 	.byte	0x04, 0x17
        /*000a*/ 	.short	(.L_15 - .L_14)
.L_14:
        /*000c*/ 	.word	0x00000000
        /*0010*/ 	.short	0x0005
        /*0012*/ 	.short	0x0020
        /*0014*/ 	.byte	0x00, 0xf0, 0x11, 0x00


	//----- nvinfo : EIATTR_KPARAM_INFO
	.align		4
.L_15:
        /*0018*/ 	.byte	0x04, 0x17
        /*001a*/ 	.short	(.L_17 - .L_16)
.L_16:
        /*001c*/ 	.word	0x00000000
        /*0020*/ 	.short	0x0004
        /*0022*/ 	.short	0x001c
        /*0024*/ 	.byte	0x00, 0xf0, 0x11, 0x00


	//----- nvinfo : EIATTR_KPARAM_INFO
	.align		4
.L_17:
        /*0028*/ 	.byte	0x04, 0x17
        /*002a*/ 	.short	(.L_19 - .L_18)
.L_18:
        /*002c*/ 	.word	0x00000000
        /*0030*/ 	.short	0x0003
        /*0032*/ 	.short	0x0018
        /*0034*/ 	.byte	0x00, 0xf0, 0x11, 0x00


	//----- nvinfo : EIATTR_KPARAM_INFO
	.align		4
.L_19:
        /*0038*/ 	.byte	0x04, 0x17
        /*003a*/ 	.short	(.L_21 - .L_20)
.L_20:
        /*003c*/ 	.word	0x00000000
        /*0040*/ 	.short	0x0002
        /*0042*/ 	.short	0x0010
        /*0044*/ 	.byte	0x00, 0xf5, 0x21, 0x00


	//----- nvinfo : EIATTR_KPARAM_INFO
	.align		4
.L_21:
        /*0048*/ 	.byte	0x04, 0x17
        /*004a*/ 	.short	(.L_23 - .L_22)
.L_22:
        /*004c*/ 	.word	0x00000000
        /*0050*/ 	.short	0x0001
        /*0052*/ 	.short	0x0008
        /*0054*/ 	.byte	0x00, 0xf5, 0x21, 0x00


	//----- nvinfo : EIATTR_KPARAM_INFO
	.align		4
.L_23:
        /*0058*/ 	.byte	0x04, 0x17
        /*005a*/ 	.short	(.L_25 - .L_24)
.L_24:
        /*005c*/ 	.word	0x00000000
        /*0060*/ 	.short	0x0000
        /*0062*/ 	.short	0x0000
        /*0064*/ 	.byte	0x00, 0xf5, 0x21, 0x00


	//----- nvinfo : EIATTR_SPARSE_MMA_MASK
	.align		4
.L_25:
        /*0068*/ 	.byte	0x03, 0x50
        /*006a*/ 	.short	0x0000


	//----- nvinfo : EIATTR_MAXREG_COUNT
	.align		4
        /*006c*/ 	.byte	0x03, 0x1b
        /*006e*/ 	.short	0x00ff


	//----- nvinfo : EIATTR_MERCURY_ISA_VERSION
	.align		4
        /*0070*/ 	.byte	0x03, 0x5f
        /*0072*/ 	.short	0x0101


	//----- nvinfo : EIATTR_VRC_CTA_INIT_COUNT
	.align		4
        /*0074*/ 	.byte	0x02, 0x4a
	.zero		1
	.zero		1


	//----- nvinfo : EIATTR_EXIT_INSTR_OFFSETS
	.align		4
        /*0078*/ 	.byte	0x04, 0x1c
        /*007a*/ 	.short	(.L_27 - .L_26)


	//   ....[0]....
.L_26:
        /*007c*/ 	.word	0x000000d0


	//   ....[1]....
        /*0080*/ 	.word	0x00000da0


	//----- nvinfo : EIATTR_CRS_STACK_SIZE
	.align		4
.L_27:
        /*0084*/ 	.byte	0x04, 0x1e
        /*0086*/ 	.short	(.L_29 - .L_28)
.L_28:
        /*0088*/ 	.word	0x00000000


	//----- nvinfo : EIATTR_CBANK_PARAM_SIZE
	.align		4
.L_29:
        /*008c*/ 	.byte	0x03, 0x19
        /*008e*/ 	.short	0x0024


	//----- nvinfo : EIATTR_PARAM_CBANK
	.align		4
        /*0090*/ 	.byte	0x04, 0x0a
        /*0092*/ 	.short	(.L_31 - .L_30)
	.align		4
.L_30:
        /*0094*/ 	.word	index@(.nv.constant0._Z10convColGPUPdPKdS1_iii)
        /*0098*/ 	.short	0x0380
        /*009a*/ 	.short	0x0024


	//----- nvinfo : EIATTR_SW_WAR
	.align		4
.L_31:
        /*009c*/ 	.byte	0x04, 0x36
        /*009e*/ 	.short	(.L_33 - .L_32)
.L_32:
        /*00a0*/ 	.word	0x00000008
.L_33:


//--------------------- .nv.info._Z10convRowGPUPdPKdS1_iii --------------------------
	.section	.nv.info._Z10convRowGPUPdPKdS1_iii,"",@"SHT_CUDA_INFO"
	.sectionflags	@""
	.align	4


	//----- nvinfo : EIATTR_CUDA_API_VERSION
	.align		4
        /*0000*/ 	.byte	0x04, 0x37
        /*0002*/ 	.short	(.L_35 - .L_34)
.L_34:
        /*0004*/ 	.word	0x00000082


	//----- nvinfo : EIATTR_KPARAM_INFO
	.align		4
.L_35:
        /*0008*/ 	.byte	0x04, 0x17
        /*000a*/ 	.short	(.L_37 - .L_36)
.L_36:
        /*000c*/ 	.word	0x00000000
        /*0010*/ 	.short	0x0005
        /*0012*/ 	.short	0x0020
        /*0014*/ 	.byte	0x00, 0xf0, 0x11, 0x00


	//----- nvinfo : EIATTR_KPARAM_INFO
	.align		4
.L_37:
        /*0018*/ 	.byte	0x04, 0x17
        /*001a*/ 	.short	(.L_39 - .L_38)
.L_38:
        /*001c*/ 	.word	0x00000000
        /*0020*/ 	.short	0x0004
        /*0022*/ 	.short	0x001c
        /*0024*/ 	.byte	0x00, 0xf0, 0x11, 0x00


	//----- nvinfo : EIATTR_KPARAM_INFO
	.align		4
.L_39:
        /*0028*/ 	.byte	0x04, 0x17
        /*002a*/ 	.short	(.L_41 - .L_40)
.L_40:
        /*002c*/ 	.word	0x00000000
        /*0030*/ 	.short	0x0003
        /*0032*/ 	.short	0x0018
        /*0034*/ 	.byte	0x00, 0xf0, 0x11, 0x00


	//----- nvinfo : EIATTR_KPARAM_INFO
	.align		4
.L_41:
        /*0038*/ 	.byte	0x04, 0x17
        /*003a*/ 	.short	(.L_43 - .L_42)
.L_42:
        /*003c*/ 	.word	0x00000000
        /*0040*/ 	.short	0x0002
        /*0042*/ 	.short	0x0010
        /*0044*/ 	.byte	0x00, 0xf5, 0x21, 0x00


	//----- nvinfo : EIATTR_KPARAM_INFO
	.align		4
.L_43:
        /*0048*/ 	.byte	0x04, 0x17
        /*004a*/ 	.short	(.L_45 - .L_44)
.L_44:
        /*004c*/ 	.word	0x00000000
        /*0050*/ 	.short	0x0001
        /*0052*/ 	.short	0x0008
        /*0054*/ 	.byte	0x00, 0xf5, 0x21, 0x00


	//----- nvinfo : EIATTR_KPARAM_INFO
	.align		4
.L_45:
        /*0058*/ 	.byte	0x04, 0x17
        /*005a*/ 	.short	(.L_47 - .L_46)
.L_46:
        /*005c*/ 	.word	0x00000000
        /*0060*/ 	.short	0x0000
        /*0062*/ 	.short	0x0000
        /*0064*/ 	.byte	0x00, 0xf5, 0x21, 0x00


	//----- nvinfo : EIATTR_SPARSE_MMA_MASK
	.align		4
.L_47:
        /*0068*/ 	.byte	0x03, 0x50
        /*006a*/ 	.short	0x0000


	//----- nvinfo : EIATTR_MAXREG_COUNT
	.align		4
        /*006c*/ 	.byte	0x03, 0x1b
        /*006e*/ 	.short	0x00ff


	//----- nvinfo : EIATTR_MERCURY_ISA_VERSION
	.align		4
        /*0070*/ 	.byte	0x03, 0x5f
        /*0072*/ 	.short	0x0101


	//----- nvinfo : EIATTR_VRC_CTA_INIT_COUNT
	.align		4
        /*0074*/ 	.byte	0x02, 0x4a
	.zero		1
	.zero		1


	//----- nvinfo : EIATTR_EXIT_INSTR_OFFSETS
	.align		4
        /*0078*/ 	.byte	0x04, 0x1c
        /*007a*/ 	.short	(.L_49 - .L_48)


	//   ....[0]....
.L_48:
        /*007c*/ 	.word	0x000000c0


	//   ....[1]....
        /*0080*/ 	.word	0x00000a90


	//----- nvinfo : EIATTR_CRS_STACK_SIZE
	.align		4
.L_49:
        /*0084*/ 	.byte	0x04, 0x1e
        /*0086*/ 	.short	(.L_51 - .L_50)
.L_50:
        /*0088*/ 	.word	0x00000000


	//----- nvinfo : EIATTR_CBANK_PARAM_SIZE
	.align		4
.L_51:
        /*008c*/ 	.byte	0x03, 0x19
        /*008e*/ 	.short	0x0024


	//----- nvinfo : EIATTR_PARAM_CBANK
	.align		4
        /*0090*/ 	.byte	0x04, 0x0a
        /*0092*/ 	.short	(.L_53 - .L_52)
	.align		4
.L_52:
        /*0094*/ 	.word	index@(.nv.constant0._Z10convRowGPUPdPKdS1_iii)
        /*0098*/ 	.short	0x0380
        /*009a*/ 	.short	0x0024


	//----- nvinfo : EIATTR_SW_WAR
	.align		4
.L_53:
        /*009c*/ 	.byte	0x04, 0x36
        /*009e*/ 	.short	(.L_55 - .L_54)
.L_54:
        /*00a0*/ 	.word	0x00000008
.L_55:


//--------------------- .nv.callgraph             --------------------------
	.section	.nv.callgraph,"",@"SHT_CUDA_CALLGRAPH"
	.align	4
	.sectionentsize	8
	.align		4
        /*0000*/ 	.word	0x00000000
	.align		4
        /*0004*/ 	.word	0xffffffff
	.align		4
        /*0008*/ 	.word	0x00000000
	.align		4
        /*000c*/ 	.word	0xfffffffe
	.align		4
        /*0010*/ 	.word	0x00000000
	.align		4
        /*0014*/ 	.word	0xfffffffd
	.align		4
        /*0018*/ 	.word	0x00000000
	.align		4
        /*001c*/ 	.word	0xfffffffc


//--------------------- .text._Z10convColGPUPdPKdS1_iii --------------------------
	.section	.text._Z10convColGPUPdPKdS1_iii,"ax",@progbits
	.align	128
        .global         _Z10convColGPUPdPKdS1_iii
        .type           _Z10convColGPUPdPKdS1_iii,@function
        .size           _Z10convColGPUPdPKdS1_iii,(.L_x_14 - _Z10convColGPUPdPKdS1_iii)
        .other          _Z10convColGPUPdPKdS1_iii,@"STO_CUDA_ENTRY STV_DEFAULT"
_Z10convColGPUPdPKdS1_iii:
.text._Z10convColGPUPdPKdS1_iii:
[----:B------:R-:W-:Y:S01]  /*0000*/  LDC R1, c[0x0][0x37c] ;  /* 0x0000df00ff017b82 */ /* 0x000fe20000000800 */
[----:B------:R-:W0:Y:S07]  /*0010*/  S2R R5, SR_TID.Y ;  /* 0x0000000000057919 */ /* 0x000e2e0000002200 */
[----:B------:R-:W1:Y:S01]  /*0020*/  LDC R3, c[0x0][0x360] ;  /* 0x0000d800ff037b82 */ /* 0x000e620000000800 */
[----:B------:R-:W2:Y:S01]  /*0030*/  LDCU.64 UR6, c[0x0][0x398] ;  /* 0x00007300ff0677ac */ /* 0x000ea20008000a00 */
[----:B------:R-:W1:Y:S06]  /*0040*/  S2R R2, SR_TID.X ;  /* 0x0000000000027919 */ /* 0x000e6c0000002100 */
[----:B------:R-:W0:Y:S08]  /*0050*/  S2UR UR5, SR_CTAID.Y ;  /* 0x00000000000579c3 */ /* 0x000e300000002600 */
[----:B------:R-:W0:Y:S01]  /*0060*/  LDC R0, c[0x0][0x364] ;  /* 0x0000d900ff007b82 */ /* 0x000e220000000800 */
[----:B--2---:R-:W-:-:S07]  /*0070*/  IMAD.U32 R18, RZ, RZ, UR6 ;  /* 0x00000006ff127e24 */ /* 0x004fce000f8e00ff */
[----:B------:R-:W1:Y:S01]  /*0080*/  S2UR UR4, SR_CTAID.X ;  /* 0x00000000000479c3 */ /* 0x000e620000002500 */
[----:B0-----:R-:W-:-:S05]  /*0090*/  IMAD R0, R0, UR5, R5 ;  /* 0x0000000500007c24 */ /* 0x001fca000f8e0205 */
[----:B------:R-:W-:Y:S01]  /*00a0*/  ISETP.GE.AND P0, PT, R0, UR7, PT ;  /* 0x0000000700007c0c */ /* 0x000fe2000bf06270 */
[----:B-1----:R-:W-:-:S05]  /*00b0*/  IMAD R3, R3, UR4, R2 ;  /* 0x0000000403037c24 */ /* 0x002fca000f8e0202 */
[----:B------:R-:W-:-:S13]  /*00c0*/  ISETP.GE.OR P0, PT, R3, R18, P0 ;  /* 0x000000120300720c */ /* 0x000fda0000706670 */
[----:B------:R-:W-:Y:S05]  /*00d0*/  @P0 EXIT ;  /* 0x000000000000094d */ /* 0x000fea0003800000 */
[----:B------:R-:W0:Y:S01]  /*00e0*/  LDCU UR10, c[0x0][0x3a0] ;  /* 0x00007400ff0a77ac */ /* 0x000e220008000800 */
[----:B------:R-:W-:Y:S01]  /*00f0*/  CS2R R10, SRZ ;  /* 0x00000000000a7805 */ /* 0x000fe2000001ff00 */
[----:B------:R-:W1:Y:S01]  /*0100*/  LDCU.64 UR8, c[0x0][0x358] ;  /* 0x00006b00ff0877ac */ /* 0x000e620008000a00 */
[----:B0-----:R-:W-:-:S09]  /*0110*/  UISETP.GE.AND UP0, UPT, UR10, URZ, UPT ;  /* 0x000000ff0a00728c */ /* 0x001fd2000bf06270 */
[----:B-1----:R-:W-:Y:S05]  /*0120*/  BRA.U !UP0, `(.L_x_0) ;  /* 0x0000000d080c7547 */ /* 0x002fea000b800000 */
[----:B------:R-:W-:Y:S01]  /*0130*/  UISETP.GE.U32.AND UP0, UPT, UR10, 0x4, UPT ;  /* 0x000000040a00788c */ /* 0x000fe2000bf06070 */
[----:B------:R-:W-:Y:S01]  /*0140*/  CS2R R10, SRZ ;  /* 0x00000000000a7805 */ /* 0x000fe2000001ff00 */
[----:B------:R-:W-:-:S07]  /*0150*/  UIADD3 UR4, UPT, UPT, -UR10, URZ, URZ ;  /* 0x000000ff0a047290 */ /* 0x000fce000fffe1ff */
[----:B------:R-:W-:Y:S05]  /*0160*/  BRA.U !UP0, `(.L_x_1) ;  /* 0x0000000508a87547 */ /* 0x000fea000b800000 */
[----:B------:R-:W0:Y:S01]  /*0170*/  LDC R5, c[0x0][0x398] ;  /* 0x0000e600ff057b82 */ /* 0x000e220000000800 */
[----:B------:R-:W-:Y:S01]  /*0180*/  IADD3 R28, PT, PT, R0, -UR10, RZ ;  /* 0x8000000a001c7c10 */ /* 0x000fe2000fffe0ff */
[----:B------:R-:W-:Y:S01]  /*0190*/  USHF.L.U32 UR7, UR10, 0x1, URZ ;  /* 0x000000010a077899 */ /* 0x000fe200080006ff */
[----:B------:R-:W-:Y:S01]  /*01a0*/  CS2R R10, SRZ ;  /* 0x00000000000a7805 */ /* 0x000fe2000001ff00 */
[----:B------:R-:W-:Y:S01]  /*01b0*/  UIADD3 UR5, UPT, UPT, -UR10, 0x3, URZ ;  /* 0x000000030a057890 */ /* 0x000fe2000fffe1ff */
[C---:B------:R-:W-:Y:S01]  /*01c0*/  IADD3 R6, PT, PT, R28.reuse, 0x3, RZ ;  /* 0x000000031c067810 */ /* 0x040fe20007ffe0ff */
[C---:B------:R-:W-:Y:S01]  /*01d0*/  IMAD R26, R28.reuse, R18, R18 ;  /* 0x000000121c1a7224 */ /* 0x040fe200078e0212 */
[C---:B------:R-:W-:Y:S01]  /*01e0*/  IADD3 R8, PT, PT, R28.reuse, 0x5, RZ ;  /* 0x000000051c087810 */ /* 0x040fe20007ffe0ff */
[----:B------:R-:W1:Y:S01]  /*01f0*/  LDC.64 R12, c[0x0][0x390] ;  /* 0x0000e400ff0c7b82 */ /* 0x000e620000000a00 */
[C---:B------:R-:W-:Y:S01]  /*0200*/  IADD3 R25, PT, PT, R28.reuse, 0x7, RZ ;  /* 0x000000071c197810 */ /* 0x040fe20007ffe0ff */
[C---:B------:R-:W-:Y:S01]  /*0210*/  VIADD R24, R28.reuse, 0x2 ;  /* 0x000000021c187836 */ /* 0x040fe20000000000 */
[----:B------:R-:W-:Y:S01]  /*0220*/  ULOP3.LUT UR4, UR7, 0xfffffff8, URZ, 0xc0, !UPT ;  /* 0xfffffff807047892 */ /* 0x000fe2000f8ec0ff */
[C---:B------:R-:W-:Y:S01]  /*0230*/  VIADD R7, R28.reuse, 0x4 ;  /* 0x000000041c077836 */ /* 0x040fe20000000000 */
[----:B------:R-:W-:Y:S01]  /*0240*/  IADD3 R26, PT, PT, R3, R26, RZ ;  /* 0x0000001a031a7210 */ /* 0x000fe20007ffe0ff */
[----:B------:R-:W-:Y:S01]  /*0250*/  VIADD R9, R28, 0x6 ;  /* 0x000000061c097836 */ /* 0x000fe20000000000 */
[----:B------:R-:W2:Y:S01]  /*0260*/  LDCU UR6, c[0x0][0x39c] ;  /* 0x00007380ff0677ac */ /* 0x000ea20008000800 */
[----:B------:R-:W-:-:S02]  /*0270*/  IMAD R24, R24, R18, R3 ;  /* 0x0000001218187224 */ /* 0x000fc400078e0203 */
[-CC-:B------:R-:W-:Y:S01]  /*0280*/  IMAD R6, R6, R18.reuse, R3.reuse ;  /* 0x0000001206067224 */ /* 0x180fe200078e0203 */
[----:B------:R-:W-:Y:S01]  /*0290*/  UIADD3 UR4, UPT, UPT, -UR4, URZ, URZ ;  /* 0x000000ff04047290 */ /* 0x000fe2000fffe1ff */
[-CC-:B------:R-:W-:Y:S02]  /*02a0*/  IMAD R7, R7, R18.reuse, R3.reuse ;  /* 0x0000001207077224 */ /* 0x180fe400078e0203 */
[-CC-:B------:R-:W-:Y:S02]  /*02b0*/  IMAD R8, R8, R18.reuse, R3.reuse ;  /* 0x0000001208087224 */ /* 0x180fe400078e0203 */
[-CC-:B------:R-:W-:Y:S02]  /*02c0*/  IMAD R9, R9, R18.reuse, R3.reuse ;  /* 0x0000001209097224 */ /* 0x180fe400078e0203 */
[-CC-:B------:R-:W-:Y:S02]  /*02d0*/  IMAD R25, R25, R18.reuse, R3.reuse ;  /* 0x0000001219197224 */ /* 0x180fe400078e0203 */
[----:B------:R-:W-:-:S02]  /*02e0*/  IMAD R4, R28, R18, R3 ;  /* 0x000000121c047224 */ /* 0x000fc400078e0203 */
[----:B------:R-:W-:-:S07]  /*02f0*/  IMAD.U32 R2, RZ, RZ, UR7 ;  /* 0x00000007ff027e24 */ /* 0x000fce000f8e00ff */
.L_x_2:
[----:B--2---:R-:W-:Y:S01]  /*0300*/  UMOV UR7, UR6 ;  /* 0x0000000600077c82 */ /* 0x004fe20008000000 */
[----:B-1----:R-:W-:Y:S01]  /*0310*/  IMAD.WIDE R14, R2, 0x8, R12 ;  /* 0x00000008020e7825 */ /* 0x002fe200078e020c */
[----:B------:R-:W-:-:S04]  /*0320*/  ISETP.GE.AND P0, PT, R28, UR7, PT ;  /* 0x000000071c007c0c */ /* 0x000fc8000bf06270 */
[----:B------:R-:W-:-:S13]  /*0330*/  ISETP.LT.OR P0, PT, R28, RZ, P0 ;  /* 0x000000ff1c00720c */ /* 0x000fda0000701670 */
[----:B------:R-:W1:Y:S01]  /*0340*/  @!P0 LDC.64 R20, c[0x0][0x388] ;  /* 0x0000e200ff148b82 */ /* 0x000e620000000a00 */
[----:B------:R-:W2:Y:S01]  /*0350*/  @!P0 LDG.E.64 R18, desc[UR8][R14.64] ;  /* 0x000000080e128981 */ /* 0x000ea2000c1e1b00 */
[----:B-1----:R-:W-:-:S06]  /*0360*/  @!P0 IMAD.WIDE R20, R4, 0x8, R20 ;  /* 0x0000000804148825 */ /* 0x002fcc00078e0214 */
[----:B------:R-:W2:Y:S01]  /*0370*/  @!P0 LDG.E.64 R20, desc[UR8][R20.64] ;  /* 0x0000000814148981 */ /* 0x000ea2000c1e1b00 */
[----:B------:R-:W-:-:S05]  /*0380*/  VIADD R16, R28, 0x1 ;  /* 0x000000011c107836 */ /* 0x000fca0000000000 */
[----:B------:R-:W-:-:S04]  /*0390*/  ISETP.GE.AND P1, PT, R16, UR7, PT ;  /* 0x0000000710007c0c */ /* 0x000fc8000bf26270 */
[----:B------:R-:W-:-:S13]  /*03a0*/  ISETP.LT.OR P1, PT, R16, RZ, P1 ;  /* 0x000000ff1000720c */ /* 0x000fda0000f21670 */
[----:B------:R-:W1:Y:S02]  /*03b0*/  @!P1 LDC.64 R16, c[0x0][0x388] ;  /* 0x0000e200ff109b82 */ /* 0x000e640000000a00 */
[----:B-1----:R-:W-:-:S06]  /*03c0*/  @!P1 IMAD.WIDE R16, R26, 0x8, R16 ;  /* 0x000000081a109825 */ /* 0x002fcc00078e0210 */
[----:B------:R-:W3:Y:S01]  /*03d0*/  @!P1 LDG.E.64 R16, desc[UR8][R16.64] ;  /* 0x0000000810109981 */ /* 0x000ee2000c1e1b00 */
[----:B--2---:R-:W-:-:S03]  /*03e0*/  @!P0 DFMA R10, R20, R18, R10 ;  /* 0x00000012140a822b */ /* 0x004fc6000000000a */
[----:B------:R-:W3:Y:S01]  /*03f0*/  @!P1 LDG.E.64 R18, desc[UR8][R14.64+-0x8] ;  /* 0xfffff8080e129981 */ /* 0x000ee2000c1e1b00 */
[----:B------:R-:W-:-:S04]  /*0400*/  IADD3 R22, PT, PT, R28, 0x2, RZ ;  /* 0x000000021c167810 */ /* 0x000fc80007ffe0ff */
[----:B------:R-:W-:-:S04]  /*0410*/  ISETP.GE.AND P0, PT, R22, UR7, PT ;  /* 0x0000000716007c0c */ /* 0x000fc8000bf06270 */
[----:B------:R-:W-:-:S13]  /*0420*/  ISETP.LT.OR P0, PT, R22, RZ, P0 ;  /* 0x000000ff1600720c */ /* 0x000fda0000701670 */
[----:B------:R-:W1:Y:S02]  /*0430*/  @!P0 LDC.64 R20, c[0x0][0x388] ;  /* 0x0000e200ff148b82 */ /* 0x000e640000000a00 */
[----:B-1----:R-:W-:-:S06]  /*0440*/  @!P0 IMAD.WIDE R20, R24, 0x8, R20 ;  /* 0x0000000818148825 */ /* 0x002fcc00078e0214 */
[----:B------:R-:W2:Y:S01]  /*0450*/  @!P0 LDG.E.64 R20, desc[UR8][R20.64] ;  /* 0x0000000814148981 */ /* 0x000ea2000c1e1b00 */
[----:B---3--:R-:W-:-:S03]  /*0460*/  @!P1 DFMA R10, R16, R18, R10 ;  /* 0x00000012100a922b */ /* 0x008fc6000000000a */
        /* <DEDUP_REMOVED lines=12> */
[----:B------:R-:W1:Y:S01]  /*0530*/  @!P2 LDC.64 R20, c[0x0][0x388] ;  /* 0x0000e200ff14ab82 */ /* 0x000e620000000a00 */
[----:B------:R-:W-:-:S05]  /*0540*/  VIADD R22, R28, 0x5 ;  /* 0x000000051c167836 */ /* 0x000fca0000000000 */
[----:B------:R-:W-:-:S04]  /*0550*/  ISETP.GE.AND P0, PT, R22, UR7, PT ;  /* 0x0000000716007c0c */ /* 0x000fc8000bf06270 */
[----:B------:R-:W-:-:S13]  /*0560*/  ISETP.LT.OR P0, PT, R22, RZ, P0 ;  /* 0x000000ff1600720c */ /* 0x000fda0000701670 */
[----:B------:R-:W2:Y:S01]  /*0570*/  @!P0 LDG.E.64 R22, desc[UR8][R14.64+-0x28] ;  /* 0xffffd8080e168981 */ /* 0x000ea2000c1e1b00 */
[----:B-1----:R-:W-:-:S06]  /*0580*/  @!P2 IMAD.WIDE R20, R7, 0x8, R20 ;  /* 0x000000080714a825 */ /* 0x002fcc00078e0214 */
[----:B------:R-:W4:Y:S01]  /*0590*/  @!P2 LDG.E.64 R20, desc[UR8][R20.64] ;  /* 0x000000081414a981 */ /* 0x000f22000c1e1b00 */
[----:B---3--:R-:W-:-:S03]  /*05a0*/  @!P1 DFMA R10, R16, R18, R10 ;  /* 0x00000012100a922b */ /* 0x008fc6000000000a */
[----:B------:R-:W4:Y:S01]  /*05b0*/  @!P2 LDG.E.64 R18, desc[UR8][R14.64+-0x20] ;  /* 0xffffe0080e12a981 */ /* 0x000f22000c1e1b00 */
[----:B------:R-:W1:Y:S02]  /*05c0*/  @!P0 LDC.64 R16, c[0x0][0x388] ;  /* 0x0000e200ff108b82 */ /* 0x000e640000000a00 */
[----:B-1----:R-:W-:-:S06]  /*05d0*/  @!P0 IMAD.WIDE R16, R8, 0x8, R16 ;  /* 0x0000000808108825 */ /* 0x002fcc00078e0210 */
[----:B------:R-:W2:Y:S01]  /*05e0*/  @!P0 LDG.E.64 R16, desc[UR8][R16.64] ;  /* 0x0000000810108981 */ /* 0x000ea2000c1e1b00 */
[----:B----4-:R-:W-:Y:S01]  /*05f0*/  @!P2 DFMA R10, R20, R18, R10 ;  /* 0x00000012140aa22b */ /* 0x010fe2000000000a */
[----:B------:R-:W-:-:S04]  /*0600*/  IADD3 R18, PT, PT, R28, 0x6, RZ ;  /* 0x000000061c127810 */ /* 0x000fc80007ffe0ff */
[----:B------:R-:W-:-:S04]  /*0610*/  ISETP.GE.AND P1, PT, R18, UR7, PT ;  /* 0x0000000712007c0c */ /* 0x000fc8000bf26270 */
[----:B------:R-:W-:Y:S01]  /*0620*/  ISETP.LT.OR P1, PT, R18, RZ, P1 ;  /* 0x000000ff1200720c */ /* 0x000fe20000f21670 */
[----:B------:R-:W-:-:S05]  /*0630*/  VIADD R18, R28, 0x7 ;  /* 0x000000071c127836 */ /* 0x000fca0000000000 */
[----:B------:R-:W-:-:S04]  /*0640*/  ISETP.GE.AND P2, PT, R18, UR7, PT ;  /* 0x0000000712007c0c */ /* 0x000fc8000bf46270 */
[----:B------:R-:W-:-:S03]  /*0650*/  ISETP.LT.OR P2, PT, R18, RZ, P2 ;  /* 0x000000ff1200720c */ /* 0x000fc60001741670 */
[----:B------:R-:W1:Y:S10]  /*0660*/  @!P1 LDC.64 R18, c[0x0][0x388] ;  /* 0x0000e200ff129b82 */ /* 0x000e740000000a00 */
[----:B------:R-:W3:Y:S01]  /*0670*/  @!P2 LDC.64 R20, c[0x0][0x388] ;  /* 0x0000e200ff14ab82 */ /* 0x000ee20000000a00 */
[----:B--2---:R-:W-:Y:S01]  /*0680*/  @!P0 DFMA R10, R16, R22, R10 ;  /* 0x00000016100a822b */ /* 0x004fe2000000000a */
[----:B------:R-:W2:Y:S01]  /*0690*/  @!P2 LDG.E.64 R22, desc[UR8][R14.64+-0x38] ;  /* 0xffffc8080e16a981 */ /* 0x000ea2000c1e1b00 */
[----:B-1----:R-:W-:-:S03]  /*06a0*/  @!P1 IMAD.WIDE R16, R9, 0x8, R18 ;  /* 0x0000000809109825 */ /* 0x002fc600078e0212 */
[----:B------:R-:W4:Y:S04]  /*06b0*/  @!P1 LDG.E.64 R18, desc[UR8][R14.64+-0x30] ;  /* 0xffffd0080e129981 */ /* 0x000f28000c1e1b00 */
[----:B------:R-:W4:Y:S01]  /*06c0*/  @!P1 LDG.E.64 R16, desc[UR8][R16.64] ;  /* 0x0000000810109981 */ /* 0x000f22000c1e1b00 */
[----:B---3--:R-:W-:-:S06]  /*06d0*/  @!P2 IMAD.WIDE R20, R25, 0x8, R20 ;  /* 0x000000081914a825 */ /* 0x008fcc00078e0214 */
[----:B------:R-:W2:Y:S01]  /*06e0*/  @!P2 LDG.E.64 R20, desc[UR8][R20.64] ;  /* 0x000000081414a981 */ /* 0x000ea2000c1e1b00 */
[----:B------:R-:W-:-:S04]  /*06f0*/  UIADD3 UR4, UPT, UPT, UR4, 0x8, URZ ;  /* 0x0000000804047890 */ /* 0x000fc8000fffe0ff */
[----:B------:R-:W-:Y:S01]  /*0700*/  UISETP.NE.AND UP0, UPT, UR4, URZ, UPT ;  /* 0x000000ff0400728c */ /* 0x000fe2000bf05270 */
[----:B------:R-:W-:Y:S01]  /*0710*/  VIADD R2, R2, 0xfffffff8 ;  /* 0xfffffff802027836 */ /* 0x000fe20000000000 */
[----:B------:R-:W-:Y:S01]  /*0720*/  IADD3 R28, PT, PT, R28, 0x8, RZ ;  /* 0x000000081c1c7810 */ /* 0x000fe20007ffe0ff */
[----:B------:R-:W-:Y:S01]  /*0730*/  UIADD3 UR5, UPT, UPT, UR5, 0x8, URZ ;  /* 0x0000000805057890 */ /* 0x000fe2000fffe0ff */
[----:B----4-:R-:W-:Y:S01]  /*0740*/  @!P1 DFMA R10, R16, R18, R10 ;  /* 0x00000012100a922b */ /* 0x010fe2000000000a */
[----:B0-----:R-:W-:-:S04]  /*0750*/  MOV R18, R5 ;  /* 0x0000000500127202 */ /* 0x001fc80000000f00 */
[C---:B------:R-:W-:Y:S01]  /*0760*/  LEA R26, R18.reuse, R26, 0x3 ;  /* 0x0000001a121a7211 */ /* 0x040fe200078e18ff */
[C---:B------:R-:W-:Y:S01]  /*0770*/  IMAD R4, R18.reuse, 0x8, R4 ;  /* 0x0000000812047824 */ /* 0x040fe200078e0204 */
[C---:B------:R-:W-:Y:S01]  /*0780*/  LEA R6, R18.reuse, R6, 0x3 ;  /* 0x0000000612067211 */ /* 0x040fe200078e18ff */
[----:B--2---:R-:W-:Y:S01]  /*0790*/  @!P2 DFMA R10, R20, R22, R10 ;  /* 0x00000016140aa22b */ /* 0x004fe2000000000a */
[C---:B------:R-:W-:Y:S01]  /*07a0*/  IMAD R24, R18.reuse, 0x8, R24 ;  /* 0x0000000812187824 */ /* 0x040fe200078e0218 */
[C---:B------:R-:W-:Y:S01]  /*07b0*/  LEA R8, R18.reuse, R8, 0x3 ;  /* 0x0000000812087211 */ /* 0x040fe200078e18ff */
[C---:B------:R-:W-:Y:S01]  /*07c0*/  IMAD R7, R18.reuse, 0x8, R7 ;  /* 0x0000000812077824 */ /* 0x040fe200078e0207 */
[C---:B------:R-:W-:Y:S01]  /*07d0*/  LEA R25, R18.reuse, R25, 0x3 ;  /* 0x0000001912197211 */ /* 0x040fe200078e18ff */
[----:B------:R-:W-:Y:S01]  /*07e0*/  IMAD R9, R18, 0x8, R9 ;  /* 0x0000000812097824 */ /* 0x000fe200078e0209 */
[----:B------:R-:W-:Y:S06]  /*07f0*/  BRA.U UP0, `(.L_x_2) ;  /* 0xfffffff900c07547 */ /* 0x000fec000b83ffff */
[----:B------:R-:W-:-:S12]  /*0800*/  UIADD3 UR4, UPT, UPT, UR5, -0x3, URZ ;  /* 0xfffffffd05047890 */ /* 0x000fd8000fffe0ff */
.L_x_1:
[----:B------:R-:W0:Y:S02]  /*0810*/  LDC R2, c[0x0][0x3a0] ;  /* 0x0000e800ff027b82 */ /* 0x000e240000000800 */
[C---:B0-----:R-:W-:Y:S01]  /*0820*/  IMAD.SHL.U32 R4, R2.reuse, 0x2, RZ ;  /* 0x0000000202047824 */ /* 0x041fe200078e00ff */
[----:B------:R-:W-:-:S04]  /*0830*/  LOP3.LUT R5, R2, 0x1, RZ, 0xc0, !PT ;  /* 0x0000000102057812 */ /* 0x000fc800078ec0ff */
[----:B------:R-:W-:Y:S02]  /*0840*/  LOP3.LUT R4, R4, 0x6, RZ, 0xc0, !PT ;  /* 0x0000000604047812 */ /* 0x000fe400078ec0ff */
[----:B------:R-:W-:Y:S02]  /*0850*/  ISETP.NE.U32.AND P3, PT, R5, 0x1, PT ;  /* 0x000000010500780c */ /* 0x000fe40003f65070 */
[----:B------:R-:W-:-:S13]  /*0860*/  ISETP.GE.U32.AND P0, PT, R4, 0x3, PT ;  /* 0x000000030400780c */ /* 0x000fda0003f06070 */
[----:B------:R-:W-:Y:S05]  /*0870*/  @!P0 BRA `(.L_x_3) ;  /* 0x0000000000a08947 */ /* 0x000fea0003800000 */
[----:B------:R-:W-:Y:S01]  /*0880*/  IADD3 R13, PT, PT, R0, UR4, RZ ;  /* 0x00000004000d7c10 */ /* 0x000fe2000fffe0ff */
[----:B------:R-:W0:Y:S01]  /*0890*/  LDC.64 R6, c[0x0][0x390] ;  /* 0x0000e400ff067b82 */ /* 0x000e220000000a00 */
[----:B------:R-:W-:Y:S02]  /*08a0*/  IADD3 R9, PT, PT, R2, -UR4, RZ ;  /* 0x8000000402097c10 */ /* 0x000fe4000fffe0ff */
[C---:B------:R-:W-:Y:S01]  /*08b0*/  ISETP.GE.AND P0, PT, R13.reuse, UR7, PT ;  /* 0x000000070d007c0c */ /* 0x040fe2000bf06270 */
[C---:B------:R-:W-:Y:S01]  /*08c0*/  VIADD R17, R13.reuse, 0x1 ;  /* 0x000000010d117836 */ /* 0x040fe20000000000 */
[C---:B------:R-:W-:Y:S01]  /*08d0*/  IADD3 R16, PT, PT, R13.reuse, 0x2, RZ ;  /* 0x000000020d107810 */ /* 0x040fe20007ffe0ff */
[C---:B------:R-:W-:Y:S01]  /*08e0*/  VIADD R19, R13.reuse, 0x3 ;  /* 0x000000030d137836 */ /* 0x040fe20000000000 */
[----:B------:R-:W-:Y:S02]  /*08f0*/  ISETP.LT.OR P0, PT, R13, RZ, P0 ;  /* 0x000000ff0d00720c */ /* 0x000fe40000701670 */
[----:B------:R-:W-:-:S02]  /*0900*/  ISETP.GE.AND P1, PT, R17, UR7, PT ;  /* 0x0000000711007c0c */ /* 0x000fc4000bf26270 */
[C---:B------:R-:W-:Y:S02]  /*0910*/  ISETP.GE.AND P2, PT, R16.reuse, UR7, PT ;  /* 0x0000000710007c0c */ /* 0x040fe4000bf46270 */
[----:B------:R-:W-:Y:S02]  /*0920*/  ISETP.LT.OR P1, PT, R17, RZ, P1 ;  /* 0x000000ff1100720c */ /* 0x000fe40000f21670 */
[----:B------:R-:W-:Y:S02]  /*0930*/  ISETP.LT.OR P2, PT, R16, RZ, P2 ;  /* 0x000000ff1000720c */ /* 0x000fe40001741670 */
[----:B------:R-:W-:-:S03]  /*0940*/  ISETP.GE.AND P4, PT, R19, UR7, PT ;  /* 0x0000000713007c0c */ /* 0x000fc6000bf86270 */
[----:B------:R-:W1:Y:S01]  /*0950*/  @!P0 LDC.64 R4, c[0x0][0x388] ;  /* 0x0000e200ff048b82 */ /* 0x000e620000000a00 */
[----:B------:R-:W-:Y:S01]  /*0960*/  ISETP.LT.OR P4, PT, R19, RZ, P4 ;  /* 0x000000ff1300720c */ /* 0x000fe20002781670 */
[----:B------:R-:W-:Y:S02]  /*0970*/  @!P0 IMAD R13, R13, R18, R3 ;  /* 0x000000120d0d8224 */ /* 0x000fe400078e0203 */
[----:B0-----:R-:W-:-:S04]  /*0980*/  IMAD.WIDE R6, R9, 0x8, R6 ;  /* 0x0000000809067825 */ /* 0x001fc800078e0206 */
[----:B------:R-:W0:Y:S08]  /*0990*/  @!P1 LDC.64 R14, c[0x0][0x388] ;  /* 0x0000e200ff0e9b82 */ /* 0x000e300000000a00 */
[----:B------:R-:W2:Y:S01]  /*09a0*/  @!P2 LDC.64 R20, c[0x0][0x388] ;  /* 0x0000e200ff14ab82 */ /* 0x000ea20000000a00 */
[----:B------:R-:W-:Y:S01]  /*09b0*/  @!P1 IMAD R17, R17, R18, R3 ;  /* 0x0000001211119224 */ /* 0x000fe200078e0203 */
[----:B------:R-:W3:Y:S01]  /*09c0*/  @!P4 LDG.E.64 R24, desc[UR8][R6.64+-0x18] ;  /* 0xffffe8080618c981 */ /* 0x000ee2000c1e1b00 */
[----:B-1----:R-:W-:-:S05]  /*09d0*/  @!P0 IMAD.WIDE R12, R13, 0x8, R4 ;  /* 0x000000080d0c8825 */ /* 0x002fca00078e0204 */
[----:B------:R-:W1:Y:S01]  /*09e0*/  @!P4 LDC.64 R8, c[0x0][0x388] ;  /* 0x0000e200ff08cb82 */ /* 0x000e620000000a00 */
[----:B------:R-:W4:Y:S04]  /*09f0*/  @!P0 LDG.E.64 R4, desc[UR8][R6.64] ;  /* 0x0000000806048981 */ /* 0x000f28000c1e1b00 */
[----:B------:R-:W4:Y:S01]  /*0a00*/  @!P0 LDG.E.64 R12, desc[UR8][R12.64] ;  /* 0x000000080c0c8981 */ /* 0x000f22000c1e1b00 */
[----:B------:R-:W-:Y:S02]  /*0a10*/  @!P2 IMAD R23, R16, R18, R3 ;  /* 0x000000121017a224 */ /* 0x000fe400078e0203 */
[----:B0-----:R-:W-:Y:S02]  /*0a20*/  @!P1 IMAD.WIDE R14, R17, 0x8, R14 ;  /* 0x00000008110e9825 */ /* 0x001fe400078e020e */
[----:B------:R-:W5:Y:S04]  /*0a30*/  @!P1 LDG.E.64 R16, desc[UR8][R6.64+-0x8] ;  /* 0xfffff80806109981 */ /* 0x000f68000c1e1b00 */
[----:B------:R-:W5:Y:S01]  /*0a40*/  @!P1 LDG.E.64 R14, desc[UR8][R14.64] ;  /* 0x000000080e0e9981 */ /* 0x000f62000c1e1b00 */
[----:B--2---:R-:W-:-:S03]  /*0a50*/  @!P2 IMAD.WIDE R22, R23, 0x8, R20 ;  /* 0x000000081716a825 */ /* 0x004fc600078e0214 */
[----:B------:R-:W2:Y:S01]  /*0a60*/  @!P2 LDG.E.64 R20, desc[UR8][R6.64+-0x10] ;  /* 0xfffff0080614a981 */ /* 0x000ea2000c1e1b00 */
[----:B------:R-:W-:-:S03]  /*0a70*/  @!P4 IMAD R19, R19, R18, R3 ;  /* 0x000000121313c224 */ /* 0x000fc600078e0203 */
[----:B------:R-:W2:Y:S01]  /*0a80*/  @!P2 LDG.E.64 R22, desc[UR8][R22.64] ;  /* 0x000000081616a981 */ /* 0x000ea2000c1e1b00 */
[----:B-1----:R-:W-:-:S06]  /*0a90*/  @!P4 IMAD.WIDE R8, R19, 0x8, R8 ;  /* 0x000000081308c825 */ /* 0x002fcc00078e0208 */
[----:B------:R-:W3:Y:S01]  /*0aa0*/  @!P4 LDG.E.64 R8, desc[UR8][R8.64] ;  /* 0x000000080808c981 */ /* 0x000ee2000c1e1b00 */
[----:B------:R-:W-:Y:S01]  /*0ab0*/  UIADD3 UR4, UPT, UPT, UR4, 0x4, URZ ;  /* 0x0000000404047890 */ /* 0x000fe2000fffe0ff */
[----:B----4-:R-:W-:-:S08]  /*0ac0*/  @!P0 DFMA R10, R12, R4, R10 ;  /* 0x000000040c0a822b */ /* 0x010fd0000000000a */
[----:B-----5:R-:W-:-:S08]  /*0ad0*/  @!P1 DFMA R10, R14, R16, R10 ;  /* 0x000000100e0a922b */ /* 0x020fd0000000000a */
[----:B--2---:R-:W-:-:S08]  /*0ae0*/  @!P2 DFMA R10, R22, R20, R10 ;  /* 0x00000014160aa22b */ /* 0x004fd0000000000a */
[----:B---3--:R-:W-:-:S11]  /*0af0*/  @!P4 DFMA R10, R8, R24, R10 ;  /* 0x00000018080ac22b */ /* 0x008fd6000000000a */
.L_x_3:
[----:B------:R-:W-:Y:S05]  /*0b00*/  @P3 BRA `(.L_x_4) ;  /* 0x0000000000583947 */ /* 0x000fea0003800000 */
[----:B------:R-:W-:Y:S01]  /*0b10*/  VIADD R9, R0, UR4 ;  /* 0x0000000400097c36 */ /* 0x000fe20008000000 */
[----:B------:R-:W0:Y:S01]  /*0b20*/  LDC.64 R6, c[0x0][0x390] ;  /* 0x0000e400ff067b82 */ /* 0x000e220000000a00 */
[----:B------:R-:W-:-:S03]  /*0b30*/  VIADD R17, R2, -UR4 ;  /* 0x8000000402117c36 */ /* 0x000fc60008000000 */
[C---:B------:R-:W-:Y:S02]  /*0b40*/  ISETP.GE.AND P0, PT, R9.reuse, UR7, PT ;  /* 0x0000000709007c0c */ /* 0x040fe4000bf06270 */
[C---:B------:R-:W-:Y:S02]  /*0b50*/  IADD3 R15, PT, PT, R9.reuse, 0x1, RZ ;  /* 0x00000001090f7810 */ /* 0x040fe40007ffe0ff */
[----:B------:R-:W-:Y:S02]  /*0b60*/  ISETP.LT.OR P0, PT, R9, RZ, P0 ;  /* 0x000000ff0900720c */ /* 0x000fe40000701670 */
[----:B------:R-:W-:-:S04]  /*0b70*/  ISETP.GE.AND P1, PT, R15, UR7, PT ;  /* 0x000000070f007c0c */ /* 0x000fc8000bf26270 */
[----:B------:R-:W-:-:S07]  /*0b80*/  ISETP.LT.OR P1, PT, R15, RZ, P1 ;  /* 0x000000ff0f00720c */ /* 0x000fce0000f21670 */
[----:B------:R-:W1:Y:S01]  /*0b90*/  @!P0 LDC.64 R12, c[0x0][0x388] ;  /* 0x0000e200ff0c8b82 */ /* 0x000e620000000a00 */
[----:B------:R-:W-:Y:S02]  /*0ba0*/  @!P0 IMAD R9, R9, R18, R3 ;  /* 0x0000001209098224 */ /* 0x000fe400078e0203 */
[----:B0-----:R-:W-:-:S05]  /*0bb0*/  IMAD.WIDE R6, R17, 0x8, R6 ;  /* 0x0000000811067825 */ /* 0x001fca00078e0206 */
[----:B------:R-:W0:Y:S01]  /*0bc0*/  @!P1 LDC.64 R4, c[0x0][0x388] ;  /* 0x0000e200ff049b82 */ /* 0x000e220000000a00 */
[----:B------:R-:W-:Y:S02]  /*0bd0*/  @!P1 IMAD R15, R15, R18, R3 ;  /* 0x000000120f0f9224 */ /* 0x000fe400078e0203 */
[----:B-1----:R-:W-:Y:S02]  /*0be0*/  @!P0 IMAD.WIDE R12, R9, 0x8, R12 ;  /* 0x00000008090c8825 */ /* 0x002fe400078e020c */
[----:B------:R-:W2:Y:S04]  /*0bf0*/  @!P0 LDG.E.64 R8, desc[UR8][R6.64] ;  /* 0x0000000806088981 */ /* 0x000ea8000c1e1b00 */
[----:B------:R-:W2:Y:S01]  /*0c00*/  @!P0 LDG.E.64 R12, desc[UR8][R12.64] ;  /* 0x000000080c0c8981 */ /* 0x000ea2000c1e1b00 */
[----:B0-----:R-:W-:-:S03]  /*0c10*/  @!P1 IMAD.WIDE R4, R15, 0x8, R4 ;  /* 0x000000080f049825 */ /* 0x001fc600078e0204 */
[----:B------:R-:W3:Y:S04]  /*0c20*/  @!P1 LDG.E.64 R14, desc[UR8][R6.64+-0x8] ;  /* 0xfffff808060e9981 */ /* 0x000ee8000c1e1b00 */
[----:B------:R-:W3:Y:S01]  /*0c30*/  @!P1 LDG.E.64 R4, desc[UR8][R4.64] ;  /* 0x0000000804049981 */ /* 0x000ee2000c1e1b00 */
[----:B------:R-:W-:Y:S01]  /*0c40*/  UIADD3 UR4, UPT, UPT, UR4, 0x2, URZ ;  /* 0x0000000204047890 */ /* 0x000fe2000fffe0ff */
[----:B--2---:R-:W-:-:S08]  /*0c50*/  @!P0 DFMA R10, R12, R8, R10 ;  /* 0x000000080c0a822b */ /* 0x004fd0000000000a */
[----:B---3--:R-:W-:-:S11]  /*0c60*/  @!P1 DFMA R10, R4, R14, R10 ;  /* 0x0000000e040a922b */ /* 0x008fd6000000000a */
.L_x_4:
[----:B------:R-:W-:Y:S01]  /*0c70*/  IADD3 R9, PT, PT, R0, UR4, RZ ;  /* 0x0000000400097c10 */ /* 0x000fe2000fffe0ff */
[----:B------:R-:W-:Y:S03]  /*0c80*/  BSSY.RECONVERGENT B0, `(.L_x_0) ;  /* 0x000000d000007945 */ /* 0x000fe60003800200 */
[----:B------:R-:W-:-:S04]  /*0c90*/  ISETP.GE.AND P0, PT, R9, UR7, PT ;  /* 0x0000000709007c0c */ /* 0x000fc8000bf06270 */
[----:B------:R-:W-:-:S13]  /*0ca0*/  ISETP.LT.OR P0, PT, R9, RZ, P0 ;  /* 0x000000ff0900720c */ /* 0x000fda0000701670 */
[----:B------:R-:W-:Y:S05]  /*0cb0*/  @P0 BRA `(.L_x_5) ;  /* 0x0000000000240947 */ /* 0x000fea0003800000 */
[----:B------:R-:W0:Y:S01]  /*0cc0*/  LDC.64 R4, c[0x0][0x388] ;  /* 0x0000e200ff047b82 */ /* 0x000e220000000a00 */
[----:B------:R-:W-:Y:S02]  /*0cd0*/  IMAD R9, R9, R18, R3 ;  /* 0x0000001209097224 */ /* 0x000fe400078e0203 */
[----:B------:R-:W-:-:S05]  /*0ce0*/  VIADD R13, R2, -UR4 ;  /* 0x80000004020d7c36 */ /* 0x000fca0008000000 */
[----:B------:R-:W1:Y:S01]  /*0cf0*/  LDC.64 R6, c[0x0][0x390] ;  /* 0x0000e400ff067b82 */ /* 0x000e620000000a00 */
[----:B0-----:R-:W-:-:S06]  /*0d00*/  IMAD.WIDE R4, R9, 0x8, R4 ;  /* 0x0000000809047825 */ /* 0x001fcc00078e0204 */
[----:B------:R-:W2:Y:S01]  /*0d10*/  LDG.E.64 R4, desc[UR8][R4.64] ;  /* 0x0000000804047981 */ /* 0x000ea2000c1e1b00 */
[----:B-1----:R-:W-:-:S06]  /*0d20*/  IMAD.WIDE R6, R13, 0x8, R6 ;  /* 0x000000080d067825 */ /* 0x002fcc00078e0206 */
[----:B------:R-:W2:Y:S02]  /*0d30*/  LDG.E.64 R6, desc[UR8][R6.64] ;  /* 0x0000000806067981 */ /* 0x000ea4000c1e1b00 */
[----:B--2---:R-:W-:-:S11]  /*0d40*/  DFMA R10, R4, R6, R10 ;  /* 0x00000006040a722b */ /* 0x004fd6000000000a */
.L_x_5:
[----:B------:R-:W-:Y:S05]  /*0d50*/  BSYNC.RECONVERGENT B0 ;  /* 0x0000000000007941 */ /* 0x000fea0003800200 */
.L_x_0:
[----:B------:R-:W0:Y:S01]  /*0d60*/  LDC.64 R4, c[0x0][0x380] ;  /* 0x0000e000ff047b82 */ /* 0x000e220000000a00 */
[----:B------:R-:W-:-:S04]  /*0d70*/  IMAD R3, R0, R18, R3 ;  /* 0x0000001200037224 */ /* 0x000fc800078e0203 */
[----:B0-----:R-:W-:-:S05]  /*0d80*/  IMAD.WIDE R2, R3, 0x8, R4 ;  /* 0x0000000803027825 */ /* 0x001fca00078e0204 */
[----:B------:R-:W-:Y:S01]  /*0d90*/  STG.E.64 desc[UR8][R2.64], R10 ;  /* 0x0000000a02007986 */ /* 0x000fe2000c101b08 */
[----:B------:R-:W-:Y:S05]  /*0da0*/  EXIT ;  /* 0x000000000000794d */ /* 0x000fea0003800000 */
.L_x_6:
[----:B------:R-:W-:-:S00]  /*0db0*/  BRA `(.L_x_6) ;  /* 0xfffffffc00fc7947 */ /* 0x000fc0000383ffff */
[----:B------:R-:W-:-:S00]  /*0dc0*/  NOP ;  /* 0x0000000000007918 */ /* 0x000fc00000000000 */
        /* <DEDUP_REMOVED lines=11> */
.L_x_14:


//--------------------- .text._Z10convRowGPUPdPKdS1_iii --------------------------
	.section	.text._Z10convRowGPUPdPKdS1_iii,"ax",@progbits
	.align	128
        .global         _Z10convRowGPUPdPKdS1_iii
        .type           _Z10convRowGPUPdPKdS1_iii,@function
        .size           _Z10convRowGPUPdPKdS1_iii,(.L_x_15 - _Z10convRowGPUPdPKdS1_iii)
        .other          _Z10convRowGPUPdPKdS1_iii,@"STO_CUDA_ENTRY STV_DEFAULT"
_Z10convRowGPUPdPKdS1_iii:
.text._Z10convRowGPUPdPKdS1_iii:
[----:B------:R-:W-:Y:S01]  /*0000*/  LDC R1, c[0x0][0x37c] ;  /* 0x0000df00ff017b82 */ /* 0x000fe20000000800 */
[----:B------:R-:W0:Y:S07]  /*0010*/  S2R R3, SR_TID.Y ;  /* 0x0000000000037919 */ /* 0x000e2e0000002200 */
[----:B------:R-:W1:Y:S01]  /*0020*/  LDC R21, c[0x0][0x360] ;  /* 0x0000d800ff157b82 */ /* 0x000e620000000800 */
[----:B------:R-:W2:Y:S01]  /*0030*/  LDCU.64 UR6, c[0x0][0x398] ;  /* 0x00007300ff0677ac */ /* 0x000ea20008000a00 */
[----:B------:R-:W1:Y:S06]  /*0040*/  S2R R2, SR_TID.X ;  /* 0x0000000000027919 */ /* 0x000e6c0000002100 */
[----:B------:R-:W0:Y:S08]  /*0050*/  S2UR UR5, SR_CTAID.Y ;  /* 0x00000000000579c3 */ /* 0x000e300000002600 */
[----:B------:R-:W0:Y:S08]  /*0060*/  LDC R0, c[0x0][0x364] ;  /* 0x0000d900ff007b82 */ /* 0x000e300000000800 */
[----:B------:R-:W1:Y:S01]  /*0070*/  S2UR UR4, SR_CTAID.X ;  /* 0x00000000000479c3 */ /* 0x000e620000002500 */
[----:B0-----:R-:W-:-:S05]  /*0080*/  IMAD R0, R0, UR5, R3 ;  /* 0x0000000500007c24 */ /* 0x001fca000f8e0203 */
[----:B--2---:R-:W-:Y:S01]  /*0090*/  ISETP.GE.AND P0, PT, R0, UR7, PT ;  /* 0x0000000700007c0c */ /* 0x004fe2000bf06270 */
[----:B-1----:R-:W-:-:S05]  /*00a0*/  IMAD R21, R21, UR4, R2 ;  /* 0x0000000415157c24 */ /* 0x002fca000f8e0202 */
[----:B------:R-:W-:-:S13]  /*00b0*/  ISETP.GE.OR P0, PT, R21, UR6, P0 ;  /* 0x0000000615007c0c */ /* 0x000fda0008706670 */
        /* <DEDUP_REMOVED lines=10> */
[----:B------:R-:W-:Y:S01]  /*0160*/  USHF.L.U32 UR8, UR9, 0x1, URZ ;  /* 0x0000000109087899 */ /* 0x000fe200080006ff */
[----:B------:R-:W-:Y:S01]  /*0170*/  IMAD R23, R0, UR6, R21 ;  /* 0x0000000600177c24 */ /* 0x000fe2000f8e0215 */
[----:B------:R-:W-:Y:S01]  /*0180*/  CS2R R2, SRZ ;  /* 0x0000000000027805 */ /* 0x000fe2000001ff00 */
[----:B------:R-:W-:Y:S01]  /*0190*/  VIADD R20, R21, -UR9 ;  /* 0x8000000915147c36 */ /* 0x000fe20008000000 */
[----:B------:R-:W-:Y:S01]  /*01a0*/  ULOP3.LUT UR4, UR8, 0xfffffff8, URZ, 0xc0, !UPT ;  /* 0xfffffff808047892 */ /* 0x000fe2000f8ec0ff */
[----:B------:R-:W-:Y:S01]  /*01b0*/  VIADD R23, R23, -UR9 ;  /* 0x8000000917177c36 */ /* 0x000fe20008000000 */
[----:B------:R-:W0:Y:S01]  /*01c0*/  LDCU UR7, c[0x0][0x398] ;  /* 0x00007300ff0777ac */ /* 0x000e220008000800 */
[----:B------:R-:W-:Y:S01]  /*01d0*/  IMAD.U32 R22, RZ, RZ, UR8 ;  /* 0x00000008ff167e24 */ /* 0x000fe2000f8e00ff */
[----:B------:R-:W-:Y:S02]  /*01e0*/  UIADD3 UR5, UPT, UPT, -UR9, 0x3, URZ ;  /* 0x0000000309057890 */ /* 0x000fe4000fffe1ff */
[----:B------:R-:W-:-:S12]  /*01f0*/  UIADD3 UR4, UPT, UPT, -UR4, URZ, URZ ;  /* 0x000000ff04047290 */ /* 0x000fd8000fffe1ff */
.L_x_9:
[----:B------:R-:W1:Y:S01]  /*0200*/  LDC.64 R6, c[0x0][0x388] ;  /* 0x0000e200ff067b82 */ /* 0x000e620000000a00 */
[----:B0-----:R-:W-:Y:S02]  /*0210*/  UMOV UR6, UR7 ;  /* 0x0000000700067c82 */ /* 0x001fe40008000000 */
[----:B------:R-:W-:-:S04]  /*0220*/  ISETP.GE.AND P3, PT, R20, UR6, PT ;  /* 0x0000000614007c0c */ /* 0x000fc8000bf66270 */
[----:B------:R-:W-:Y:S01]  /*0230*/  ISETP.LT.OR P3, PT, R20, RZ, P3 ;  /* 0x000000ff1400720c */ /* 0x000fe20001f61670 */
[----:B------:R-:W0:Y:S01]  /*0240*/  LDC.64 R4, c[0x0][0x390] ;  /* 0x0000e400ff047b82 */ /* 0x000e220000000a00 */
[----:B-1----:R-:W-:-:S11]  /*0250*/  IMAD.WIDE R6, R23, 0x8, R6 ;  /* 0x0000000817067825 */ /* 0x002fd600078e0206 */
[----:B------:R-:W2:Y:S01]  /*0260*/  @!P3 LDG.E.64 R10, desc[UR10][R6.64] ;  /* 0x0000000a060ab981 */ /* 0x000ea2000c1e1b00 */
[----:B0-----:R-:W-:-:S05]  /*0270*/  IMAD.WIDE R4, R22, 0x8, R4 ;  /* 0x0000000816047825 */ /* 0x001fca00078e0204 */
[----:B------:R-:W2:Y:S01]  /*0280*/  @!P3 LDG.E.64 R8, desc[UR10][R4.64] ;  /* 0x0000000a0408b981 */ /* 0x000ea2000c1e1b00 */
[----:B------:R-:W-:-:S05]  /*0290*/  VIADD R12, R20, 0x1 ;  /* 0x00000001140c7836 */ /* 0x000fca0000000000 */
[----:B------:R-:W-:-:S04]  /*02a0*/  ISETP.GE.AND P0, PT, R12, UR6, PT ;  /* 0x000000060c007c0c */ /* 0x000fc8000bf06270 */
[----:B------:R-:W-:Y:S01]  /*02b0*/  ISETP.LT.OR P0, PT, R12, RZ, P0 ;  /* 0x000000ff0c00720c */ /* 0x000fe20000701670 */
[----:B------:R-:W-:-:S05]  /*02c0*/  VIADD R12, R20, 0x2 ;  /* 0x00000002140c7836 */ /* 0x000fca0000000000 */
[----:B------:R-:W-:Y:S01]  /*02d0*/  ISETP.GE.AND P1, PT, R12, UR6, PT ;  /* 0x000000060c007c0c */ /* 0x000fe2000bf26270 */
[----:B------:R-:W-:-:S03]  /*02e0*/  VIADD R16, R20, 0x3 ;  /* 0x0000000314107836 */ /* 0x000fc60000000000 */
[----:B------:R-:W-:-:S03]  /*02f0*/  ISETP.LT.OR P1, PT, R12, RZ, P1 ;  /* 0x000000ff0c00720c */ /* 0x000fc60000f21670 */
[----:B------:R-:W3:Y:S01]  /*0300*/  @!P0 LDG.E.64 R12, desc[UR10][R6.64+0x8] ;  /* 0x0000080a060c8981 */ /* 0x000ee2000c1e1b00 */
[----:B------:R-:W-:-:S03]  /*0310*/  ISETP.GE.AND P2, PT, R16, UR6, PT ;  /* 0x0000000610007c0c */ /* 0x000fc6000bf46270 */
[----:B------:R-:W3:Y:S01]  /*0320*/  @!P0 LDG.E.64 R14, desc[UR10][R4.64+-0x8] ;  /* 0xfffff80a040e8981 */ /* 0x000ee2000c1e1b00 */
[----:B------:R-:W-:-:S05]  /*0330*/  ISETP.LT.OR P2, PT, R16, RZ, P2 ;  /* 0x000000ff1000720c */ /* 0x000fca0001741670 */
[----:B------:R-:W4:Y:S04]  /*0340*/  @!P1 LDG.E.64 R16, desc[UR10][R6.64+0x10] ;  /* 0x0000100a06109981 */ /* 0x000f28000c1e1b00 */
[----:B------:R-:W4:Y:S01]  /*0350*/  @!P1 LDG.E.64 R18, desc[UR10][R4.64+-0x10] ;  /* 0xfffff00a04129981 */ /* 0x000f22000c1e1b00 */
[----:B--2---:R-:W-:-:S03]  /*0360*/  @!P3 DFMA R2, R10, R8, R2 ;  /* 0x000000080a02b22b */ /* 0x004fc60000000002 */
[----:B------:R-:W2:Y:S04]  /*0370*/  @!P2 LDG.E.64 R8, desc[UR10][R6.64+0x18] ;  /* 0x0000180a0608a981 */ /* 0x000ea8000c1e1b00 */
[----:B------:R-:W2:Y:S01]  /*0380*/  @!P2 LDG.E.64 R10, desc[UR10][R4.64+-0x18] ;  /* 0xffffe80a040aa981 */ /* 0x000ea2000c1e1b00 */
[C---:B------:R-:W-:Y:S02]  /*0390*/  VIADD R24, R20.reuse, 0x4 ;  /* 0x0000000414187836 */ /* 0x040fe40000000000 */
[----:B------:R-:W-:-:S03]  /*03a0*/  VIADD R25, R20, 0x5 ;  /* 0x0000000514197836 */ /* 0x000fc60000000000 */
[----:B------:R-:W-:-:S04]  /*03b0*/  ISETP.GE.AND P4, PT, R24, UR6, PT ;  /* 0x0000000618007c0c */ /* 0x000fc8000bf86270 */
[----:B------:R-:W-:Y:S01]  /*03c0*/  ISETP.LT.OR P4, PT, R24, RZ, P4 ;  /* 0x000000ff1800720c */ /* 0x000fe20002781670 */
[----:B------:R-:W-:Y:S01]  /*03d0*/  VIADD R24, R20, 0x6 ;  /* 0x0000000614187836 */ /* 0x000fe20000000000 */
[----:B------:R-:W-:-:S04]  /*03e0*/  ISETP.GE.AND P3, PT, R25, UR6, PT ;  /* 0x0000000619007c0c */ /* 0x000fc8000bf66270 */
[----:B------:R-:W-:Y:S01]  /*03f0*/  ISETP.LT.OR P3, PT, R25, RZ, P3 ;  /* 0x000000ff1900720c */ /* 0x000fe20001f61670 */
[----:B---3--:R-:W-:Y:S01]  /*0400*/  @!P0 DFMA R2, R12, R14, R2 ;  /* 0x0000000e0c02822b */ /* 0x008fe20000000002 */
[----:B------:R-:W-:-:S05]  /*0410*/  ISETP.GE.AND P0, PT, R24, UR6, PT ;  /* 0x0000000618007c0c */ /* 0x000fca000bf06270 */
[----:B------:R-:W3:Y:S01]  /*0420*/  @!P4 LDG.E.64 R12, desc[UR10][R6.64+0x20] ;  /* 0x0000200a060cc981 */ /* 0x000ee2000c1e1b00 */
[----:B------:R-:W-:-:S03]  /*0430*/  ISETP.LT.OR P0, PT, R24, RZ, P0 ;  /* 0x000000ff1800720c */ /* 0x000fc60000701670 */
[----:B------:R-:W3:Y:S01]  /*0440*/  @!P4 LDG.E.64 R14, desc[UR10][R4.64+-0x20] ;  /* 0xffffe00a040ec981 */ /* 0x000ee2000c1e1b00 */
[----:B------:R-:W-:Y:S01]  /*0450*/  VIADD R24, R20, 0x7 ;  /* 0x0000000714187836 */ /* 0x000fe20000000000 */
[----:B----4-:R-:W-:-:S04]  /*0460*/  @!P1 DFMA R2, R16, R18, R2 ;  /* 0x000000121002922b */ /* 0x010fc80000000002 */
[C---:B------:R-:W-:Y:S01]  /*0470*/  ISETP.GE.AND P1, PT, R24.reuse, UR6, PT ;  /* 0x0000000618007c0c */ /* 0x040fe2000bf26270 */
[----:B------:R-:W4:Y:S04]  /*0480*/  @!P3 LDG.E.64 R16, desc[UR10][R6.64+0x28] ;  /* 0x0000280a0610b981 */ /* 0x000f28000c1e1b00 */
[----:B------:R-:W4:Y:S01]  /*0490*/  @!P3 LDG.E.64 R18, desc[UR10][R4.64+-0x28] ;  /* 0xffffd80a0412b981 */ /* 0x000f22000c1e1b00 */
[----:B------:R-:W-:-:S13]  /*04a0*/  ISETP.LT.OR P1, PT, R24, RZ, P1 ;  /* 0x000000ff1800720c */ /* 0x000fda0000f21670 */
[----:B------:R-:W5:Y:S04]  /*04b0*/  @!P1 LDG.E.64 R24, desc[UR10][R6.64+0x38] ;  /* 0x0000380a06189981 */ /* 0x000f68000c1e1b00 */
[----:B------:R-:W5:Y:S01]  /*04c0*/  @!P1 LDG.E.64 R26, desc[UR10][R4.64+-0x38] ;  /* 0xffffc80a041a9981 */ /* 0x000f62000c1e1b00 */
[----:B--2---:R-:W-:-:S03]  /*04d0*/  @!P2 DFMA R2, R8, R10, R2 ;  /* 0x0000000a0802a22b */ /* 0x004fc60000000002 */
[----:B------:R-:W2:Y:S04]  /*04e0*/  @!P0 LDG.E.64 R8, desc[UR10][R6.64+0x30] ;  /* 0x0000300a06088981 */ /* 0x000ea8000c1e1b00 */
[----:B------:R-:W2:Y:S01]  /*04f0*/  @!P0 LDG.E.64 R10, desc[UR10][R4.64+-0x30] ;  /* 0xffffd00a040a8981 */ /* 0x000ea2000c1e1b00 */
[----:B------:R-:W-:-:S04]  /*0500*/  UIADD3 UR4, UPT, UPT, UR4, 0x8, URZ ;  /* 0x0000000804047890 */ /* 0x000fc8000fffe0ff */
[----:B------:R-:W-:Y:S01]  /*0510*/  UISETP.NE.AND UP0, UPT, UR4, URZ, UPT ;  /* 0x000000ff0400728c */ /* 0x000fe2000bf05270 */
[----:B---3--:R-:W-:-:S08]  /*0520*/  @!P4 DFMA R2, R12, R14, R2 ;  /* 0x0000000e0c02c22b */ /* 0x008fd00000000002 */
[----:B----4-:R-:W-:Y:S01]  /*0530*/  @!P3 DFMA R2, R16, R18, R2 ;  /* 0x000000121002b22b */ /* 0x010fe20000000002 */
[----:B------:R-:W-:Y:S01]  /*0540*/  VIADD R23, R23, 0x8 ;  /* 0x0000000817177836 */ /* 0x000fe20000000000 */
[----:B------:R-:W-:Y:S01]  /*0550*/  IADD3 R20, PT, PT, R20, 0x8, RZ ;  /* 0x0000000814147810 */ /* 0x000fe20007ffe0ff */
[----:B------:R-:W-:Y:S01]  /*0560*/  VIADD R22, R22, 0xfffffff8 ;  /* 0xfffffff816167836 */ /* 0x000fe20000000000 */
[----:B------:R-:W-:-:S04]  /*0570*/  UIADD3 UR5, UPT, UPT, UR5, 0x8, URZ ;  /* 0x0000000805057890 */ /* 0x000fc8000fffe0ff */
[----:B--2---:R-:W-:-:S08]  /*0580*/  @!P0 DFMA R2, R8, R10, R2 ;  /* 0x0000000a0802822b */ /* 0x004fd00000000002 */
[----:B-----5:R-:W-:Y:S01]  /*0590*/  @!P1 DFMA R2, R24, R26, R2 ;  /* 0x0000001a1802922b */ /* 0x020fe20000000002 */
[----:B------:R-:W-:Y:S10]  /*05a0*/  BRA.U UP0, `(.L_x_9) ;  /* 0xfffffffd00147547 */ /* 0x000ff4000b83ffff */
[----:B------:R-:W-:-:S12]  /*05b0*/  UIADD3 UR4, UPT, UPT, UR5, -0x3, URZ ;  /* 0xfffffffd05047890 */ /* 0x000fd8000fffe0ff */
.L_x_8:
[----:B------:R-:W0:Y:S02]  /*05c0*/  LDC R4, c[0x0][0x3a0] ;  /* 0x0000e800ff047b82 */ /* 0x000e240000000800 */
[C---:B0-----:R-:W-:Y:S01]  /*05d0*/  IMAD.SHL.U32 R5, R4.reuse, 0x2, RZ ;  /* 0x0000000204057824 */ /* 0x041fe200078e00ff */
[----:B------:R-:W-:-:S04]  /*05e0*/  LOP3.LUT R6, R4, 0x1, RZ, 0xc0, !PT ;  /* 0x0000000104067812 */ /* 0x000fc800078ec0ff */
[----:B------:R-:W-:Y:S02]  /*05f0*/  LOP3.LUT R5, R5, 0x6, RZ, 0xc0, !PT ;  /* 0x0000000605057812 */ /* 0x000fe400078ec0ff */
[----:B------:R-:W-:Y:S02]  /*0600*/  ISETP.NE.U32.AND P3, PT, R6, 0x1, PT ;  /* 0x000000010600780c */ /* 0x000fe40003f65070 */
[----:B------:R-:W-:-:S13]  /*0610*/  ISETP.GE.U32.AND P0, PT, R5, 0x3, PT ;  /* 0x000000030500780c */ /* 0x000fda0003f06070 */
[----:B------:R-:W-:Y:S05]  /*0620*/  @!P0 BRA `(.L_x_10) ;  /* 0x00000000007c8947 */ /* 0x000fea0003800000 */
[----:B------:R-:W0:Y:S01]  /*0630*/  LDC.64 R10, c[0x0][0x388] ;  /* 0x0000e200ff0a7b82 */ /* 0x000e220000000a00 */
[----:B------:R-:W-:Y:S02]  /*0640*/  VIADD R13, R21, UR4 ;  /* 0x00000004150d7c36 */ /* 0x000fe40008000000 */
[----:B------:R-:W-:Y:S02]  /*0650*/  VIADD R7, R4, -UR4 ;  /* 0x8000000404077c36 */ /* 0x000fe40008000000 */
[C---:B------:R-:W-:Y:S01]  /*0660*/  VIADD R6, R13.reuse, 0x1 ;  /* 0x000000010d067836 */ /* 0x040fe20000000000 */
[C---:B------:R-:W-:Y:S01]  /*0670*/  ISETP.GE.AND P0, PT, R13.reuse, UR6, PT ;  /* 0x000000060d007c0c */ /* 0x040fe2000bf06270 */
[----:B------:R-:W-:Y:S01]  /*0680*/  IMAD R5, R0, UR6, R13 ;  /* 0x0000000600057c24 */ /* 0x000fe2000f8e020d */
[----:B------:R-:W1:Y:S01]  /*0690*/  LDC.64 R16, c[0x0][0x390] ;  /* 0x0000e400ff107b82 */ /* 0x000e620000000a00 */
[C---:B------:R-:W-:Y:S01]  /*06a0*/  VIADD R12, R13.reuse, 0x2 ;  /* 0x000000020d0c7836 */ /* 0x040fe20000000000 */
[----:B------:R-:W-:-:S02]  /*06b0*/  ISETP.LT.OR P0, PT, R13, RZ, P0 ;  /* 0x000000ff0d00720c */ /* 0x000fc40000701670 */
[----:B------:R-:W-:Y:S02]  /*06c0*/  ISETP.GE.AND P1, PT, R6, UR6, PT ;  /* 0x0000000606007c0c */ /* 0x000fe4000bf26270 */
[----:B------:R-:W-:Y:S02]  /*06d0*/  ISETP.GE.AND P2, PT, R12, UR6, PT ;  /* 0x000000060c007c0c */ /* 0x000fe4000bf46270 */
[----:B------:R-:W-:Y:S01]  /*06e0*/  ISETP.LT.OR P1, PT, R6, RZ, P1 ;  /* 0x000000ff0600720c */ /* 0x000fe20000f21670 */
[----:B0-----:R-:W-:-:S04]  /*06f0*/  IMAD.WIDE R10, R5, 0x8, R10 ;  /* 0x00000008050a7825 */ /* 0x001fc800078e020a */
[----:B-1----:R-:W-:Y:S02]  /*0700*/  IMAD.WIDE R16, R7, 0x8, R16 ;  /* 0x0000000807107825 */ /* 0x002fe400078e0210 */
[----:B------:R-:W2:Y:S01]  /*0710*/  @!P0 LDG.E.64 R8, desc[UR10][R10.64] ;  /* 0x0000000a0a088981 */ /* 0x000ea2000c1e1b00 */
[----:B------:R-:W-:-:S03]  /*0720*/  ISETP.LT.OR P2, PT, R12, RZ, P2 ;  /* 0x000000ff0c00720c */ /* 0x000fc60001741670 */
[----:B------:R-:W2:Y:S01]  /*0730*/  @!P0 LDG.E.64 R6, desc[UR10][R16.64] ;  /* 0x0000000a10068981 */ /* 0x000ea2000c1e1b00 */
[----:B------:R-:W-:-:S03]  /*0740*/  VIADD R5, R13, 0x3 ;  /* 0x000000030d057836 */ /* 0x000fc60000000000 */
[----:B------:R-:W3:Y:S02]  /*0750*/  @!P1 LDG.E.64 R12, desc[UR10][R10.64+0x8] ;  /* 0x0000080a0a0c9981 */ /* 0x000ee4000c1e1b00 */
[C---:B------:R-:W-:Y:S02]  /*0760*/  ISETP.GE.AND P4, PT, R5.reuse, UR6, PT ;  /* 0x0000000605007c0c */ /* 0x040fe4000bf86270 */
[----:B------:R-:W3:Y:S02]  /*0770*/  @!P1 LDG.E.64 R14, desc[UR10][R16.64+-0x8] ;  /* 0xfffff80a100e9981 */ /* 0x000ee4000c1e1b00 */
[----:B------:R-:W-:Y:S02]  /*0780*/  ISETP.LT.OR P4, PT, R5, RZ, P4 ;  /* 0x000000ff0500720c */ /* 0x000fe40002781670 */
[----:B------:R-:W4:Y:S04]  /*0790*/  @!P2 LDG.E.64 R18, desc[UR10][R10.64+0x10] ;  /* 0x0000100a0a12a981 */ /* 0x000f28000c1e1b00 */
[----:B------:R-:W4:Y:S07]  /*07a0*/  @!P2 LDG.E.64 R22, desc[UR10][R16.64+-0x10] ;  /* 0xfffff00a1016a981 */ /* 0x000f2e000c1e1b00 */
[----:B------:R-:W5:Y:S04]  /*07b0*/  @!P4 LDG.E.64 R24, desc[UR10][R10.64+0x18] ;  /* 0x0000180a0a18c981 */ /* 0x000f68000c1e1b00 */
[----:B------:R-:W5:Y:S01]  /*07c0*/  @!P4 LDG.E.64 R26, desc[UR10][R16.64+-0x18] ;  /* 0xffffe80a101ac981 */ /* 0x000f62000c1e1b00 */
[----:B------:R-:W-:Y:S01]  /*07d0*/  UIADD3 UR4, UPT, UPT, UR4, 0x4, URZ ;  /* 0x0000000404047890 */ /* 0x000fe2000fffe0ff */
[----:B--2---:R-:W-:-:S08]  /*07e0*/  @!P0 DFMA R2, R8, R6, R2 ;  /* 0x000000060802822b */ /* 0x004fd00000000002 */
[----:B---3--:R-:W-:-:S08]  /*07f0*/  @!P1 DFMA R2, R12, R14, R2 ;  /* 0x0000000e0c02922b */ /* 0x008fd00000000002 */
[----:B----4-:R-:W-:-:S08]  /*0800*/  @!P2 DFMA R2, R18, R22, R2 ;  /* 0x000000161202a22b */ /* 0x010fd00000000002 */
[----:B-----5:R-:W-:-:S11]  /*0810*/  @!P4 DFMA R2, R24, R26, R2 ;  /* 0x0000001a1802c22b */ /* 0x020fd60000000002 */
.L_x_10:
[----:B------:R-:W-:Y:S05]  /*0820*/  @P3 BRA `(.L_x_11) ;  /* 0x00000000004c3947 */ /* 0x000fea0003800000 */
[----:B------:R-:W0:Y:S01]  /*0830*/  LDC.64 R14, c[0x0][0x388] ;  /* 0x0000e200ff0e7b82 */ /* 0x000e220000000a00 */
[----:B------:R-:W-:Y:S01]  /*0840*/  IADD3 R5, PT, PT, R21, UR4, RZ ;  /* 0x0000000415057c10 */ /* 0x000fe2000fffe0ff */
[----:B------:R-:W-:-:S03]  /*0850*/  VIADD R17, R4, -UR4 ;  /* 0x8000000404117c36 */ /* 0x000fc60008000000 */
[C---:B------:R-:W-:Y:S01]  /*0860*/  ISETP.GE.AND P0, PT, R5.reuse, UR6, PT ;  /* 0x0000000605007c0c */ /* 0x040fe2000bf06270 */
[C---:B------:R-:W-:Y:S02]  /*0870*/  VIADD R8, R5.reuse, 0x1 ;  /* 0x0000000105087836 */ /* 0x040fe40000000000 */
[----:B------:R-:W1:Y:S01]  /*0880*/  LDC.64 R6, c[0x0][0x390] ;  /* 0x0000e400ff067b82 */ /* 0x000e620000000a00 */
[----:B------:R-:W-:Y:S01]  /*0890*/  ISETP.LT.OR P0, PT, R5, RZ, P0 ;  /* 0x000000ff0500720c */ /* 0x000fe20000701670 */
[----:B------:R-:W-:Y:S01]  /*08a0*/  IMAD R5, R0, UR6, R5 ;  /* 0x0000000600057c24 */ /* 0x000fe2000f8e0205 */
[----:B------:R-:W-:-:S04]  /*08b0*/  ISETP.GE.AND P1, PT, R8, UR6, PT ;  /* 0x0000000608007c0c */ /* 0x000fc8000bf26270 */
[----:B------:R-:W-:Y:S01]  /*08c0*/  ISETP.LT.OR P1, PT, R8, RZ, P1 ;  /* 0x000000ff0800720c */ /* 0x000fe20000f21670 */
[----:B0-----:R-:W-:-:S12]  /*08d0*/  IMAD.WIDE R14, R5, 0x8, R14 ;  /* 0x00000008050e7825 */ /* 0x001fd800078e020e */
[----:B------:R-:W2:Y:S01]  /*08e0*/  @!P1 LDG.E.64 R10, desc[UR10][R14.64+0x8] ;  /* 0x0000080a0e0a9981 */ /* 0x000ea2000c1e1b00 */
[----:B-1----:R-:W-:-:S03]  /*08f0*/  IMAD.WIDE R16, R17, 0x8, R6 ;  /* 0x0000000811107825 */ /* 0x002fc600078e0206 */
[----:B------:R-:W3:Y:S04]  /*0900*/  @!P0 LDG.E.64 R6, desc[UR10][R14.64] ;  /* 0x0000000a0e068981 */ /* 0x000ee8000c1e1b00 */
[----:B------:R-:W3:Y:S04]  /*0910*/  @!P0 LDG.E.64 R8, desc[UR10][R16.64] ;  /* 0x0000000a10088981 */ /* 0x000ee8000c1e1b00 */
[----:B------:R-:W2:Y:S01]  /*0920*/  @!P1 LDG.E.64 R12, desc[UR10][R16.64+-0x8] ;  /* 0xfffff80a100c9981 */ /* 0x000ea2000c1e1b00 */
[----:B------:R-:W-:Y:S01]  /*0930*/  UIADD3 UR4, UPT, UPT, UR4, 0x2, URZ ;  /* 0x0000000204047890 */ /* 0x000fe2000fffe0ff */
[----:B---3--:R-:W-:-:S08]  /*0940*/  @!P0 DFMA R2, R6, R8, R2 ;  /* 0x000000080602822b */ /* 0x008fd00000000002 */
[----:B--2---:R-:W-:-:S11]  /*0950*/  @!P1 DFMA R2, R10, R12, R2 ;  /* 0x0000000c0a02922b */ /* 0x004fd60000000002 */
.L_x_11:
[----:B------:R-:W-:Y:S01]  /*0960*/  VIADD R5, R21, UR4 ;  /* 0x0000000415057c36 */ /* 0x000fe20008000000 */
[----:B------:R-:W-:Y:S04]  /*0970*/  BSSY.RECONVERGENT B0, `(.L_x_7) ;  /* 0x000000d000007945 */ /* 0x000fe80003800200 */
[----:B------:R-:W-:-:S04]  /*0980*/  ISETP.GE.AND P0, PT, R5, UR6, PT ;  /* 0x0000000605007c0c */ /* 0x000fc8000bf06270 */
[----:B------:R-:W-:-:S13]  /*0990*/  ISETP.LT.OR P0, PT, R5, RZ, P0 ;  /* 0x000000ff0500720c */ /* 0x000fda0000701670 */
[----:B------:R-:W-:Y:S05]  /*09a0*/  @P0 BRA `(.L_x_12) ;  /* 0x0000000000240947 */ /* 0x000fea0003800000 */
[----:B------:R-:W0:Y:S01]  /*09b0*/  LDC.64 R6, c[0x0][0x388] ;  /* 0x0000e200ff067b82 */ /* 0x000e220000000a00 */
[----:B------:R-:W-:Y:S02]  /*09c0*/  IMAD R5, R0, UR6, R5 ;  /* 0x0000000600057c24 */ /* 0x000fe4000f8e0205 */
[----:B------:R-:W-:-:S05]  /*09d0*/  VIADD R11, R4, -UR4 ;  /* 0x80000004040b7c36 */ /* 0x000fca0008000000 */
[----:B------:R-:W1:Y:S01]  /*09e0*/  LDC.64 R8, c[0x0][0x390] ;  /* 0x0000e400ff087b82 */ /* 0x000e620000000a00 */
[----:B0-----:R-:W-:-:S06]  /*09f0*/  IMAD.WIDE R4, R5, 0x8, R6 ;  /* 0x0000000805047825 */ /* 0x001fcc00078e0206 */
[----:B------:R-:W2:Y:S01]  /*0a00*/  LDG.E.64 R4, desc[UR10][R4.64] ;  /* 0x0000000a04047981 */ /* 0x000ea2000c1e1b00 */
[----:B-1----:R-:W-:-:S06]  /*0a10*/  IMAD.WIDE R6, R11, 0x8, R8 ;  /* 0x000000080b067825 */ /* 0x002fcc00078e0208 */
[----:B------:R-:W2:Y:S02]  /*0a20*/  LDG.E.64 R6, desc[UR10][R6.64] ;  /* 0x0000000a06067981 */ /* 0x000ea4000c1e1b00 */
[----:B--2---:R-:W-:-:S11]  /*0a30*/  DFMA R2, R4, R6, R2 ;  /* 0x000000060402722b */ /* 0x004fd60000000002 */
.L_x_12:
[----:B------:R-:W-:Y:S05]  /*0a40*/  BSYNC.RECONVERGENT B0 ;  /* 0x0000000000007941 */ /* 0x000fea0003800200 */
.L_x_7:
[----:B------:R-:W0:Y:S01]  /*0a50*/  LDC.64 R4, c[0x0][0x380] ;  /* 0x0000e000ff047b82 */ /* 0x000e220000000a00 */
[----:B------:R-:W-:-:S04]  /*0a60*/  IMAD R21, R0, UR6, R21 ;  /* 0x0000000600157c24 */ /* 0x000fc8000f8e0215 */
[----:B0-----:R-:W-:-:S05]  /*0a70*/  IMAD.WIDE R4, R21, 0x8, R4 ;  /* 0x0000000815047825 */ /* 0x001fca00078e0204 */
[----:B------:R-:W-:Y:S01]  /*0a80*/  STG.E.64 desc[UR10][R4.64], R2 ;  /* 0x0000000204007986 */ /* 0x000fe2000c101b0a */
[----:B------:R-:W-:Y:S05]  /*0a90*/  EXIT ;  /* 0x000000000000794d */ /* 0x000fea0003800000 */
.L_x_13:
        /* <DEDUP_REMOVED lines=14> */
.L_x_15:


//--------------------- .nv.shared.reserved.0     --------------------------
	.section	.nv.shared.reserved.0,"aw",@nobits
	.weak		__nv_reservedSMEM_offset_0_alias
	.size		__nv_reservedSMEM_offset_0_alias, 0, 64
	.other		__nv_reservedSMEM_offset_0_alias,@"STO_CUDA_RESERVED_SHARED STV_DEFAULT"
__nv_reservedSMEM_offset_0_alias:
	.zero		0
	.zero		64


//--------------------- .nv.constant0._Z10convColGPUPdPKdS1_iii --------------------------
	.section	.nv.constant0._Z10convColGPUPdPKdS1_iii,"a",@progbits
	.sectionflags	@""
	.align	4
.nv.constant0._Z10convColGPUPdPKdS1_iii:
	.zero		932


//--------------------- .nv.constant0._Z10convRowGPUPdPKdS1_iii --------------------------
	.section	.nv.constant0._Z10convRowGPUPdPKdS1_iii,"a",@progbits
	.sectionflags	@""
	.align	4
.nv.constant0._Z10convRowGPUPdPKdS1_iii:
	.zero		932


//--------------------- SYMBOLS --------------------------

	.type		.nv.reservedSmem.offset0,@object
	.size		.nv.reservedSmem.offset0,0x4
